//
// Generated by NVIDIA NVVM Compiler
//
// Compiler Build ID: CL-36424714
// Cuda compilation tools, release 13.0, V13.0.88
// Based on NVVM 20.0.0
//

.version 9.0
.target sm_100
.address_size 64

	// .globl	_Z12estep_kernelPKfiS0_S0_S0_iPf

.visible .entry _Z12estep_kernelPKfiS0_S0_S0_iPf(
	.param .u64 .ptr .align 1 _Z12estep_kernelPKfiS0_S0_S0_iPf_param_0,
	.param .u32 _Z12estep_kernelPKfiS0_S0_S0_iPf_param_1,
	.param .u64 .ptr .align 1 _Z12estep_kernelPKfiS0_S0_S0_iPf_param_2,
	.param .u64 .ptr .align 1 _Z12estep_kernelPKfiS0_S0_S0_iPf_param_3,
	.param .u64 .ptr .align 1 _Z12estep_kernelPKfiS0_S0_S0_iPf_param_4,
	.param .u32 _Z12estep_kernelPKfiS0_S0_S0_iPf_param_5,
	.param .u64 .ptr .align 1 _Z12estep_kernelPKfiS0_S0_S0_iPf_param_6
)
{
	.local .align 16 .b8 	__local_depot0[32];
	.reg .b64 	%SP;
	.reg .b64 	%SPL;
	.reg .pred 	%p<18>;
	.reg .b32 	%r<66>;
	.reg .b32 	%f<237>;
	.reg .b64 	%rd<62>;
	.reg .b64 	%fd<15>;

	mov.u64 	%SPL, __local_depot0;
	ld.param.u64 	%rd24, [_Z12estep_kernelPKfiS0_S0_S0_iPf_param_0];
	ld.param.u32 	%r32, [_Z12estep_kernelPKfiS0_S0_S0_iPf_param_1];
	ld.param.u64 	%rd25, [_Z12estep_kernelPKfiS0_S0_S0_iPf_param_2];
	ld.param.u64 	%rd26, [_Z12estep_kernelPKfiS0_S0_S0_iPf_param_3];
	ld.param.u64 	%rd27, [_Z12estep_kernelPKfiS0_S0_S0_iPf_param_4];
	ld.param.u32 	%r31, [_Z12estep_kernelPKfiS0_S0_S0_iPf_param_5];
	ld.param.u64 	%rd28, [_Z12estep_kernelPKfiS0_S0_S0_iPf_param_6];
	cvta.to.global.u64 	%rd1, %rd27;
	cvta.to.global.u64 	%rd2, %rd26;
	cvta.to.global.u64 	%rd3, %rd25;
	cvta.to.global.u64 	%rd4, %rd28;
	add.u64 	%rd5, %SPL, 0;
	mov.u32 	%r33, %ctaid.x;
	mov.u32 	%r34, %ntid.x;
	mov.u32 	%r35, %tid.x;
	mad.lo.s32 	%r1, %r33, %r34, %r35;
	setp.ge.s32 	%p1, %r1, %r32;
	@%p1 bra 	$L__BB0_23;
	setp.lt.s32 	%p2, %r31, 1;
	mov.f32 	%f235, 0f00000000;
	@%p2 bra 	$L__BB0_10;
	cvta.to.global.u64 	%rd30, %rd24;
	mul.wide.s32 	%rd31, %r1, 4;
	add.s64 	%rd32, %rd30, %rd31;
	ld.global.f32 	%f1, [%rd32];
	setp.lt.u32 	%p3, %r31, 4;
	mov.f32 	%f235, 0f00000000;
	mov.b32 	%r56, 0;
	@%p3 bra 	$L__BB0_5;
	and.b32  	%r56, %r31, 2147483644;
	neg.s32 	%r58, %r56;
	add.s64 	%rd58, %rd3, 8;
	add.s64 	%rd57, %rd2, 8;
	add.s64 	%rd56, %rd1, 8;
	mov.f32 	%f235, 0f00000000;
	mov.u64 	%rd59, %rd5;
$L__BB0_4:
	.pragma "nounroll";
	ld.global.f32 	%f15, [%rd58+-8];
	sub.f32 	%f16, %f1, %f15;
	ld.global.f32 	%f17, [%rd57+-8];
	ld.global.f32 	%f18, [%rd56+-8];
	mul.f32 	%f19, %f16, 0fBF000000;
	mul.f32 	%f20, %f16, %f19;
	div.rn.f32 	%f21, %f20, %f17;
	fma.rn.f32 	%f22, %f21, 0f3BBB989D, 0f3F000000;
	cvt.sat.f32.f32 	%f23, %f22;
	mov.f32 	%f24, 0f4B400001;
	mov.f32 	%f25, 0f437C0000;
	fma.rm.f32 	%f26, %f23, %f25, %f24;
	add.f32 	%f27, %f26, 0fCB40007F;
	neg.f32 	%f28, %f27;
	fma.rn.f32 	%f29, %f21, 0f3FB8AA3B, %f28;
	fma.rn.f32 	%f30, %f21, 0f32A57060, %f29;
	mov.b32 	%r38, %f26;
	shl.b32 	%r39, %r38, 23;
	mov.b32 	%f31, %r39;
	ex2.approx.ftz.f32 	%f32, %f30;
	mul.f32 	%f33, %f32, %f31;
	mul.f32 	%f34, %f18, %f33;
	cvt.f64.f32 	%fd1, %f17;
	mul.f64 	%fd2, %fd1, 0d401921FB54442D18;
	cvt.rn.f32.f64 	%f35, %fd2;
	sqrt.rn.f32 	%f36, %f35;
	div.rn.f32 	%f37, %f34, %f36;
	add.f32 	%f38, %f235, %f37;
	ld.global.f32 	%f39, [%rd58+-4];
	sub.f32 	%f40, %f1, %f39;
	ld.global.f32 	%f41, [%rd57+-4];
	ld.global.f32 	%f42, [%rd56+-4];
	mul.f32 	%f43, %f40, 0fBF000000;
	mul.f32 	%f44, %f40, %f43;
	div.rn.f32 	%f45, %f44, %f41;
	fma.rn.f32 	%f46, %f45, 0f3BBB989D, 0f3F000000;
	cvt.sat.f32.f32 	%f47, %f46;
	fma.rm.f32 	%f48, %f47, %f25, %f24;
	add.f32 	%f49, %f48, 0fCB40007F;
	neg.f32 	%f50, %f49;
	fma.rn.f32 	%f51, %f45, 0f3FB8AA3B, %f50;
	fma.rn.f32 	%f52, %f45, 0f32A57060, %f51;
	mov.b32 	%r40, %f48;
	shl.b32 	%r41, %r40, 23;
	mov.b32 	%f53, %r41;
	ex2.approx.ftz.f32 	%f54, %f52;
	mul.f32 	%f55, %f54, %f53;
	mul.f32 	%f56, %f42, %f55;
	cvt.f64.f32 	%fd3, %f41;
	mul.f64 	%fd4, %fd3, 0d401921FB54442D18;
	cvt.rn.f32.f64 	%f57, %fd4;
	sqrt.rn.f32 	%f58, %f57;
	div.rn.f32 	%f59, %f56, %f58;
	add.f32 	%f60, %f38, %f59;
	ld.global.f32 	%f61, [%rd58];
	sub.f32 	%f62, %f1, %f61;
	ld.global.f32 	%f63, [%rd57];
	ld.global.f32 	%f64, [%rd56];
	mul.f32 	%f65, %f62, 0fBF000000;
	mul.f32 	%f66, %f62, %f65;
	div.rn.f32 	%f67, %f66, %f63;
	fma.rn.f32 	%f68, %f67, 0f3BBB989D, 0f3F000000;
	cvt.sat.f32.f32 	%f69, %f68;
	fma.rm.f32 	%f70, %f69, %f25, %f24;
	add.f32 	%f71, %f70, 0fCB40007F;
	neg.f32 	%f72, %f71;
	fma.rn.f32 	%f73, %f67, 0f3FB8AA3B, %f72;
	fma.rn.f32 	%f74, %f67, 0f32A57060, %f73;
	mov.b32 	%r42, %f70;
	shl.b32 	%r43, %r42, 23;
	mov.b32 	%f75, %r43;
	ex2.approx.ftz.f32 	%f76, %f74;
	mul.f32 	%f77, %f76, %f75;
	mul.f32 	%f78, %f64, %f77;
	cvt.f64.f32 	%fd5, %f63;
	mul.f64 	%fd6, %fd5, 0d401921FB54442D18;
	cvt.rn.f32.f64 	%f79, %fd6;
	sqrt.rn.f32 	%f80, %f79;
	div.rn.f32 	%f81, %f78, %f80;
	add.f32 	%f82, %f60, %f81;
	ld.global.f32 	%f83, [%rd58+4];
	sub.f32 	%f84, %f1, %f83;
	ld.global.f32 	%f85, [%rd57+4];
	ld.global.f32 	%f86, [%rd56+4];
	mul.f32 	%f87, %f84, 0fBF000000;
	mul.f32 	%f88, %f84, %f87;
	div.rn.f32 	%f89, %f88, %f85;
	fma.rn.f32 	%f90, %f89, 0f3BBB989D, 0f3F000000;
	cvt.sat.f32.f32 	%f91, %f90;
	fma.rm.f32 	%f92, %f91, %f25, %f24;
	add.f32 	%f93, %f92, 0fCB40007F;
	neg.f32 	%f94, %f93;
	fma.rn.f32 	%f95, %f89, 0f3FB8AA3B, %f94;
	fma.rn.f32 	%f96, %f89, 0f32A57060, %f95;
	mov.b32 	%r44, %f92;
	shl.b32 	%r45, %r44, 23;
	mov.b32 	%f97, %r45;
	ex2.approx.ftz.f32 	%f98, %f96;
	mul.f32 	%f99, %f98, %f97;
	mul.f32 	%f100, %f86, %f99;
	cvt.f64.f32 	%fd7, %f85;
	mul.f64 	%fd8, %fd7, 0d401921FB54442D18;
	cvt.rn.f32.f64 	%f101, %fd8;
	sqrt.rn.f32 	%f102, %f101;
	div.rn.f32 	%f103, %f100, %f102;
	st.local.v4.f32 	[%rd59], {%f37, %f59, %f81, %f103};
	add.f32 	%f235, %f82, %f103;
	add.s32 	%r58, %r58, 4;
	add.s64 	%rd59, %rd59, 16;
	add.s64 	%rd58, %rd58, 16;
	add.s64 	%rd57, %rd57, 16;
	add.s64 	%rd56, %rd56, 16;
	setp.eq.s32 	%p4, %r58, 0;
	@%p4 bra 	$L__BB0_5;
	bra.uni 	$L__BB0_4;
$L__BB0_5:
	and.b32  	%r4, %r31, 3;
	setp.eq.s32 	%p5, %r4, 0;
	@%p5 bra 	$L__BB0_10;
	setp.eq.s32 	%p6, %r4, 1;
	@%p6 bra 	$L__BB0_8;
	mul.wide.u32 	%rd33, %r56, 4;
	add.s64 	%rd34, %rd3, %rd33;
	ld.global.f32 	%f105, [%rd34];
	sub.f32 	%f106, %f1, %f105;
	add.s64 	%rd35, %rd2, %rd33;
	ld.global.f32 	%f107, [%rd35];
	add.s64 	%rd36, %rd1, %rd33;
	ld.global.f32 	%f108, [%rd36];
	mul.f32 	%f109, %f106, 0fBF000000;
	mul.f32 	%f110, %f106, %f109;
	div.rn.f32 	%f111, %f110, %f107;
	fma.rn.f32 	%f112, %f111, 0f3BBB989D, 0f3F000000;
	cvt.sat.f32.f32 	%f113, %f112;
	mov.f32 	%f114, 0f4B400001;
	mov.f32 	%f115, 0f437C0000;
	fma.rm.f32 	%f116, %f113, %f115, %f114;
	add.f32 	%f117, %f116, 0fCB40007F;
	neg.f32 	%f118, %f117;
	fma.rn.f32 	%f119, %f111, 0f3FB8AA3B, %f118;
	fma.rn.f32 	%f120, %f111, 0f32A57060, %f119;
	mov.b32 	%r46, %f116;
	shl.b32 	%r47, %r46, 23;
	mov.b32 	%f121, %r47;
	ex2.approx.ftz.f32 	%f122, %f120;
	mul.f32 	%f123, %f122, %f121;
	mul.f32 	%f124, %f108, %f123;
	cvt.f64.f32 	%fd9, %f107;
	mul.f64 	%fd10, %fd9, 0d401921FB54442D18;
	cvt.rn.f32.f64 	%f125, %fd10;
	sqrt.rn.f32 	%f126, %f125;
	div.rn.f32 	%f127, %f124, %f126;
	add.s64 	%rd37, %rd5, %rd33;
	st.local.f32 	[%rd37], %f127;
	add.f32 	%f128, %f235, %f127;
	ld.global.f32 	%f129, [%rd34+4];
	sub.f32 	%f130, %f1, %f129;
	ld.global.f32 	%f131, [%rd35+4];
	ld.global.f32 	%f132, [%rd36+4];
	mul.f32 	%f133, %f130, 0fBF000000;
	mul.f32 	%f134, %f130, %f133;
	div.rn.f32 	%f135, %f134, %f131;
	fma.rn.f32 	%f136, %f135, 0f3BBB989D, 0f3F000000;
	cvt.sat.f32.f32 	%f137, %f136;
	fma.rm.f32 	%f138, %f137, %f115, %f114;
	add.f32 	%f139, %f138, 0fCB40007F;
	neg.f32 	%f140, %f139;
	fma.rn.f32 	%f141, %f135, 0f3FB8AA3B, %f140;
	fma.rn.f32 	%f142, %f135, 0f32A57060, %f141;
	mov.b32 	%r48, %f138;
	shl.b32 	%r49, %r48, 23;
	mov.b32 	%f143, %r49;
	ex2.approx.ftz.f32 	%f144, %f142;
	mul.f32 	%f145, %f144, %f143;
	mul.f32 	%f146, %f132, %f145;
	cvt.f64.f32 	%fd11, %f131;
	mul.f64 	%fd12, %fd11, 0d401921FB54442D18;
	cvt.rn.f32.f64 	%f147, %fd12;
	sqrt.rn.f32 	%f148, %f147;
	div.rn.f32 	%f149, %f146, %f148;
	st.local.f32 	[%rd37+4], %f149;
	add.f32 	%f235, %f128, %f149;
	add.s32 	%r56, %r56, 2;
$L__BB0_8:
	and.b32  	%r50, %r31, 1;
	setp.eq.b32 	%p7, %r50, 1;
	not.pred 	%p8, %p7;
	@%p8 bra 	$L__BB0_10;
	mul.wide.u32 	%rd38, %r56, 4;
	add.s64 	%rd39, %rd3, %rd38;
	ld.global.f32 	%f150, [%rd39];
	sub.f32 	%f151, %f1, %f150;
	add.s64 	%rd40, %rd2, %rd38;
	ld.global.f32 	%f152, [%rd40];
	add.s64 	%rd41, %rd1, %rd38;
	ld.global.f32 	%f153, [%rd41];
	mul.f32 	%f154, %f151, 0fBF000000;
	mul.f32 	%f155, %f151, %f154;
	div.rn.f32 	%f156, %f155, %f152;
	fma.rn.f32 	%f157, %f156, 0f3BBB989D, 0f3F000000;
	cvt.sat.f32.f32 	%f158, %f157;
	mov.f32 	%f159, 0f4B400001;
	mov.f32 	%f160, 0f437C0000;
	fma.rm.f32 	%f161, %f158, %f160, %f159;
	add.f32 	%f162, %f161, 0fCB40007F;
	neg.f32 	%f163, %f162;
	fma.rn.f32 	%f164, %f156, 0f3FB8AA3B, %f163;
	fma.rn.f32 	%f165, %f156, 0f32A57060, %f164;
	mov.b32 	%r51, %f161;
	shl.b32 	%r52, %r51, 23;
	mov.b32 	%f166, %r52;
	ex2.approx.ftz.f32 	%f167, %f165;
	mul.f32 	%f168, %f167, %f166;
	mul.f32 	%f169, %f153, %f168;
	cvt.f64.f32 	%fd13, %f152;
	mul.f64 	%fd14, %fd13, 0d401921FB54442D18;
	cvt.rn.f32.f64 	%f170, %fd14;
	sqrt.rn.f32 	%f171, %f170;
	div.rn.f32 	%f172, %f169, %f171;
	add.s64 	%rd42, %rd5, %rd38;
	st.local.f32 	[%rd42], %f172;
	add.f32 	%f235, %f235, %f172;
$L__BB0_10:
	setp.lt.s32 	%p9, %r31, 1;
	@%p9 bra 	$L__BB0_23;
	mul.lo.s32 	%r7, %r31, %r1;
	and.b32  	%r8, %r31, 15;
	setp.lt.u32 	%p10, %r31, 16;
	mov.b32 	%r61, 0;
	@%p10 bra 	$L__BB0_14;
	and.b32  	%r61, %r31, 2147483632;
	neg.s32 	%r60, %r61;
	add.s64 	%rd60, %rd5, 32;
	add.s64 	%rd10, %rd4, 32;
	mov.u32 	%r59, %r7;
$L__BB0_13:
	.pragma "nounroll";
	mul.wide.s32 	%rd43, %r59, 4;
	add.s64 	%rd44, %rd10, %rd43;
	ld.local.v4.f32 	{%f173, %f174, %f175, %f176}, [%rd60+-32];
	div.rn.f32 	%f177, %f173, %f235;
	st.global.f32 	[%rd44+-32], %f177;
	div.rn.f32 	%f178, %f174, %f235;
	st.global.f32 	[%rd44+-28], %f178;
	div.rn.f32 	%f179, %f175, %f235;
	st.global.f32 	[%rd44+-24], %f179;
	div.rn.f32 	%f180, %f176, %f235;
	st.global.f32 	[%rd44+-20], %f180;
	ld.local.v4.f32 	{%f181, %f182, %f183, %f184}, [%rd60+-16];
	div.rn.f32 	%f185, %f181, %f235;
	st.global.f32 	[%rd44+-16], %f185;
	div.rn.f32 	%f186, %f182, %f235;
	st.global.f32 	[%rd44+-12], %f186;
	div.rn.f32 	%f187, %f183, %f235;
	st.global.f32 	[%rd44+-8], %f187;
	div.rn.f32 	%f188, %f184, %f235;
	st.global.f32 	[%rd44+-4], %f188;
	ld.local.v4.f32 	{%f189, %f190, %f191, %f192}, [%rd60];
	div.rn.f32 	%f193, %f189, %f235;
	st.global.f32 	[%rd44], %f193;
	div.rn.f32 	%f194, %f190, %f235;
	st.global.f32 	[%rd44+4], %f194;
	div.rn.f32 	%f195, %f191, %f235;
	st.global.f32 	[%rd44+8], %f195;
	div.rn.f32 	%f196, %f192, %f235;
	st.global.f32 	[%rd44+12], %f196;
	ld.local.v4.f32 	{%f197, %f198, %f199, %f200}, [%rd60+16];
	div.rn.f32 	%f201, %f197, %f235;
	st.global.f32 	[%rd44+16], %f201;
	div.rn.f32 	%f202, %f198, %f235;
	st.global.f32 	[%rd44+20], %f202;
	div.rn.f32 	%f203, %f199, %f235;
	st.global.f32 	[%rd44+24], %f203;
	div.rn.f32 	%f204, %f200, %f235;
	st.global.f32 	[%rd44+28], %f204;
	add.s32 	%r60, %r60, 16;
	add.s64 	%rd60, %rd60, 64;
	add.s32 	%r59, %r59, 16;
	setp.ne.s32 	%p11, %r60, 0;
	@%p11 bra 	$L__BB0_13;
$L__BB0_14:
	setp.eq.s32 	%p12, %r8, 0;
	@%p12 bra 	$L__BB0_23;
	and.b32  	%r19, %r31, 7;
	setp.lt.u32 	%p13, %r8, 8;
	@%p13 bra 	$L__BB0_17;
	mul.wide.u32 	%rd45, %r61, 4;
	add.s64 	%rd46, %rd5, %rd45;
	ld.local.f32 	%f205, [%rd46];
	div.rn.f32 	%f206, %f205, %f235;
	add.s32 	%r54, %r61, %r7;
	mul.wide.s32 	%rd47, %r54, 4;
	add.s64 	%rd48, %rd4, %rd47;
	st.global.f32 	[%rd48], %f206;
	ld.local.f32 	%f207, [%rd46+4];
	div.rn.f32 	%f208, %f207, %f235;
	st.global.f32 	[%rd48+4], %f208;
	ld.local.f32 	%f209, [%rd46+8];
	div.rn.f32 	%f210, %f209, %f235;
	st.global.f32 	[%rd48+8], %f210;
	ld.local.f32 	%f211, [%rd46+12];
	div.rn.f32 	%f212, %f211, %f235;
	st.global.f32 	[%rd48+12], %f212;
	ld.local.f32 	%f213, [%rd46+16];
	div.rn.f32 	%f214, %f213, %f235;
	st.global.f32 	[%rd48+16], %f214;
	ld.local.f32 	%f215, [%rd46+20];
	div.rn.f32 	%f216, %f215, %f235;
	st.global.f32 	[%rd48+20], %f216;
	ld.local.f32 	%f217, [%rd46+24];
	div.rn.f32 	%f218, %f217, %f235;
	st.global.f32 	[%rd48+24], %f218;
	ld.local.f32 	%f219, [%rd46+28];
	div.rn.f32 	%f220, %f219, %f235;
	st.global.f32 	[%rd48+28], %f220;
	add.s32 	%r61, %r61, 8;
$L__BB0_17:
	setp.eq.s32 	%p14, %r19, 0;
	@%p14 bra 	$L__BB0_23;
	and.b32  	%r22, %r31, 3;
	setp.lt.u32 	%p15, %r19, 4;
	@%p15 bra 	$L__BB0_20;
	mul.wide.u32 	%rd49, %r61, 4;
	add.s64 	%rd50, %rd5, %rd49;
	ld.local.f32 	%f221, [%rd50];
	div.rn.f32 	%f222, %f221, %f235;
	add.s32 	%r55, %r61, %r7;
	mul.wide.s32 	%rd51, %r55, 4;
	add.s64 	%rd52, %rd4, %rd51;
	st.global.f32 	[%rd52], %f222;
	ld.local.f32 	%f223, [%rd50+4];
	div.rn.f32 	%f224, %f223, %f235;
	st.global.f32 	[%rd52+4], %f224;
	ld.local.f32 	%f225, [%rd50+8];
	div.rn.f32 	%f226, %f225, %f235;
	st.global.f32 	[%rd52+8], %f226;
	ld.local.f32 	%f227, [%rd50+12];
	div.rn.f32 	%f228, %f227, %f235;
	st.global.f32 	[%rd52+12], %f228;
	add.s32 	%r61, %r61, 4;
$L__BB0_20:
	setp.eq.s32 	%p16, %r22, 0;
	@%p16 bra 	$L__BB0_23;
	add.s32 	%r65, %r61, %r7;
	mul.wide.u32 	%rd53, %r61, 4;
	add.s64 	%rd61, %rd5, %rd53;
	neg.s32 	%r64, %r22;
$L__BB0_22:
	.pragma "nounroll";
	mul.wide.s32 	%rd54, %r65, 4;
	add.s64 	%rd55, %rd4, %rd54;
	ld.local.f32 	%f229, [%rd61];
	div.rn.f32 	%f230, %f229, %f235;
	st.global.f32 	[%rd55], %f230;
	add.s32 	%r65, %r65, 1;
	add.s64 	%rd61, %rd61, 4;
	add.s32 	%r64, %r64, 1;
	setp.ne.s32 	%p17, %r64, 0;
	@%p17 bra 	$L__BB0_22;
$L__BB0_23:
	ret;

}


// ===== COMPILED SASS (sm_100) =====

	.target	sm_100

	.elftype	@"ET_EXEC"


//--------------------- .note.nv.tkinfo           --------------------------
	.section	.note.nv.tkinfo,"",@"SHT_NOTE"
	.sectionflags	@"SHF_NOTE_NV_TKINFO"
	.tkinfo
        /*0018*/ 	.word	0x00000002
        /*0030*/ 	.string	""
        /*0030*/ 	.string	"ptxas"
        /*0030*/ 	.string	"Cuda compilation tools, release 13.0, V13.0.88"
        /*0030*/ 	.string	"Build cuda_13.0.r13.0/compiler.36424714_0"
        /*0030*/ 	.string	"-arch sm_100 -m 64 "



//--------------------- .note.nv.cuinfo           --------------------------
	.section	.note.nv.cuinfo,"",@"SHT_NOTE"
	.sectionflags	@"SHF_NOTE_NV_CUINFO"
        /*0018*/ 	.short	0x0002
        /*001a*/ 	.short	0x0064
        /*001c*/ 	.short	0x0082
	.zero		2


//--------------------- .nv.info                  --------------------------
	.section	.nv.info,"",@"SHT_CUDA_INFO"
	.align	4


	//----- nvinfo : EIATTR_REGCOUNT
	.align		4
        /*0000*/ 	.byte	0x04, 0x2f
        /*0002*/ 	.short	(.L_1 - .L_0)
	.align		4
.L_0:
        /*0004*/ 	.word	index@(_Z12estep_kernelPKfiS0_S0_S0_iPf)
        /*0008*/ 	.word	0x0000001f


	//----- nvinfo : EIATTR_FRAME_SIZE
	.align		4
.L_1:
        /*000c*/ 	.byte	0x04, 0x11
        /*000e*/ 	.short	(.L_3 - .L_2)
	.align		4
.L_2:
        /*0010*/ 	.word	index@($__internal_1_$__cuda_sm3x_div_rn_noftz_f32_slowpath)
        /*0014*/ 	.word	0x00000020


	//----- nvinfo : EIATTR_FRAME_SIZE
	.align		4
.L_3:
        /*0018*/ 	.byte	0x04, 0x11
        /*001a*/ 	.short	(.L_5 - .L_4)
	.align		4
.L_4:
        /*001c*/ 	.word	index@($__internal_0_$__cuda_sm20_sqrt_rn_f32_slowpath)
        /*0020*/ 	.word	0x00000020


	//----- nvinfo : EIATTR_FRAME_SIZE
	.align		4
.L_5:
        /*0024*/ 	.byte	0x04, 0x11
        /*0026*/ 	.short	(.L_7 - .L_6)
	.align		4
.L_6:
        /*0028*/ 	.word	index@(_Z12estep_kernelPKfiS0_S0_S0_iPf)
        /*002c*/ 	.word	0x00000020


	//----- nvinfo : EIATTR_MIN_STACK_SIZE
	.align		4
.L_7:
        /*0030*/ 	.byte	0x04, 0x12
        /*0032*/ 	.short	(.L_9 - .L_8)
	.align		4
.L_8:
        /*0034*/ 	.word	index@(_Z12estep_kernelPKfiS0_S0_S0_iPf)
        /*0038*/ 	.word	0x00000020
.L_9:


//--------------------- .nv.compat                --------------------------
	.section	.nv.compat,"",@"SHT_CUDA_COMPAT_INFO"
	.align	4
        /*0000*/ 	.byte	0x02, 0x09, 0x00, 0x00, 0x02, 0x02, 0x01, 0x00, 0x02, 0x05, 0x05, 0x00, 0x03, 0x07, 0x01, 0x01
        /*0010*/ 	.byte	0x02, 0x03, 0x00, 0x00, 0x02, 0x06, 0x01, 0x00, 0x04, 0x0b, 0x08, 0x00, 0x01, 0x00, 0x00, 0x00
        /*0020*/ 	.byte	0x00, 0x00, 0x00, 0x00


//--------------------- .nv.info._Z12estep_kernelPKfiS0_S0_S0_iPf --------------------------
	.section	.nv.info._Z12estep_kernelPKfiS0_S0_S0_iPf,"",@"SHT_CUDA_INFO"
	.sectionflags	@""
	.align	4


	//----- nvinfo : EIATTR_CUDA_API_VERSION
	.align		4
        /*0000*/ 	.byte	0x04, 0x37
        /*0002*/ 	.short	(.L_11 - .L_10)
.L_10:
        /*0004*/ 	.word	0x00000082


	//----- nvinfo : EIATTR_KPARAM_INFO
	.align		4
.L_11:
        /*0008*/ 	.byte	0x04, 0x17
        /*000a*/ 	.short	(.L_13 - .L_12)
.L_12:
        /*000c*/ 	.word	0x00000000
        /*0010*/ 	.short	0x0006
        /*0012*/ 	.short	0x0030
        /*0014*/ 	.byte	0x00, 0xf5, 0x21, 0x00


	//----- nvinfo : EIATTR_KPARAM_INFO
	.align		4
.L_13:
        /*0018*/ 	.byte	0x04, 0x17
        /*001a*/ 	.short	(.L_15 - .L_14)
.L_14:
        /*001c*/ 	.word	0x00000000
        /*0020*/ 	.short	0x0005
        /*0022*/ 	.short	0x0028
        /*0024*/ 	.byte	0x00, 0xf0, 0x11, 0x00


	//----- nvinfo : EIATTR_KPARAM_INFO
	.align		4
.L_15:
        /*0028*/ 	.byte	0x04, 0x17
        /*002a*/ 	.short	(.L_17 - .L_16)
.L_16:
        /*002c*/ 	.word	0x00000000
        /*0030*/ 	.short	0x0004
        /*0032*/ 	.short	0x0020
        /*0034*/ 	.byte	0x00, 0xf5, 0x21, 0x00


	//----- nvinfo : EIATTR_KPARAM_INFO
	.align		4
.L_17:
        /*0038*/ 	.byte	0x04, 0x17
        /*003a*/ 	.short	(.L_19 - .L_18)
.L_18:
        /*003c*/ 	.word	0x00000000
        /*0040*/ 	.short	0x0003
        /*0042*/ 	.short	0x0018
        /*0044*/ 	.byte	0x00, 0xf5, 0x21, 0x00


	//----- nvinfo : EIATTR_KPARAM_INFO
	.align		4
.L_19:
        /*0048*/ 	.byte	0x04, 0x17
        /*004a*/ 	.short	(.L_21 - .L_20)
.L_20:
        /*004c*/ 	.word	0x00000000
        /*0050*/ 	.short	0x0002
        /*0052*/ 	.short	0x0010
        /*0054*/ 	.byte	0x00, 0xf5, 0x21, 0x00


	//----- nvinfo : EIATTR_KPARAM_INFO
	.align		4
.L_21:
        /*0058*/ 	.byte	0x04, 0x17
        /*005a*/ 	.short	(.L_23 - .L_22)
.L_22:
        /*005c*/ 	.word	0x00000000
        /*0060*/ 	.short	0x0001
        /*0062*/ 	.short	0x0008
        /*0064*/ 	.byte	0x00, 0xf0, 0x11, 0x00


	//----- nvinfo : EIATTR_KPARAM_INFO
	.align		4
.L_23:
        /*0068*/ 	.byte	0x04, 0x17
        /*006a*/ 	.short	(.L_25 - .L_24)
.L_24:
        /*006c*/ 	.word	0x00000000
        /*0070*/ 	.short	0x0000
        /*0072*/ 	.short	0x0000
        /*0074*/ 	.byte	0x00, 0xf5, 0x21, 0x00


	//----- nvinfo : EIATTR_SPARSE_MMA_MASK
	.align		4
.L_25:
        /*0078*/ 	.byte	0x03, 0x50
        /*007a*/ 	.short	0x0000


	//----- nvinfo : EIATTR_MAXREG_COUNT
	.align		4
        /*007c*/ 	.byte	0x03, 0x1b
        /*007e*/ 	.short	0x00ff


	//----- nvinfo : EIATTR_MERCURY_ISA_VERSION
	.align		4
        /*0080*/ 	.byte	0x03, 0x5f
        /*0082*/ 	.short	0x0101


	//----- nvinfo : EIATTR_VRC_CTA_INIT_COUNT
	.align		4
        /*0084*/ 	.byte	0x02, 0x4a
	.zero		1
	.zero		1


	//----- nvinfo : EIATTR_EXIT_INSTR_OFFSETS
	.align		4
        /*0088*/ 	.byte	0x04, 0x1c
        /*008a*/ 	.short	(.L_27 - .L_26)


	//   ....[0]....
.L_26:
        /*008c*/ 	.word	0x00000080


	//   ....[1]....
        /*0090*/ 	.word	0x00001fb0


	//   ....[2]....
        /*0094*/ 	.word	0x00003100


	//   ....[3]....
        /*0098*/ 	.word	0x000039a0


	//   ....[4]....
        /*009c*/ 	.word	0x00003e40


	//   ....[5]....
        /*00a0*/ 	.word	0x00003fe0


	//----- nvinfo : EIATTR_CRS_STACK_SIZE
	.align		4
.L_27:
        /*00a4*/ 	.byte	0x04, 0x1e
        /*00a6*/ 	.short	(.L_29 - .L_28)
.L_28:
        /*00a8*/ 	.word	0x00000000


	//----- nvinfo : EIATTR_CBANK_PARAM_SIZE
	.align		4
.L_29:
        /*00ac*/ 	.byte	0x03, 0x19
        /*00ae*/ 	.short	0x0038


	//----- nvinfo : EIATTR_PARAM_CBANK
	.align		4
        /*00b0*/ 	.byte	0x04, 0x0a
        /*00b2*/ 	.short	(.L_31 - .L_30)
	.align		4
.L_30:
        /*00b4*/ 	.word	index@(.nv.constant0._Z12estep_kernelPKfiS0_S0_S0_iPf)
        /*00b8*/ 	.short	0x0380
        /*00ba*/ 	.short	0x0038


	//----- nvinfo : EIATTR_SW_WAR
	.align		4
.L_31:
        /*00bc*/ 	.byte	0x04, 0x36
        /*00be*/ 	.short	(.L_33 - .L_32)
.L_32:
        /*00c0*/ 	.word	0x00000008
.L_33:


//--------------------- .nv.callgraph             --------------------------
	.section	.nv.callgraph,"",@"SHT_CUDA_CALLGRAPH"
	.align	4
	.sectionentsize	8
	.align		4
        /*0000*/ 	.word	0x00000000
	.align		4
        /*0004*/ 	.word	0xffffffff
	.align		4
        /*0008*/ 	.word	0x00000000
	.align		4
        /*000c*/ 	.word	0xfffffffe
	.align		4
        /*0010*/ 	.word	0x00000000
	.align		4
        /*0014*/ 	.word	0xfffffffd
	.align		4
        /*0018*/ 	.word	0x00000000
	.align		4
        /*001c*/ 	.word	0xfffffffc


//--------------------- .text._Z12estep_kernelPKfiS0_S0_S0_iPf --------------------------
	.section	.text._Z12estep_kernelPKfiS0_S0_S0_iPf,"ax",@progbits
	.align	128
        .global         _Z12estep_kernelPKfiS0_S0_S0_iPf
        .type           _Z12estep_kernelPKfiS0_S0_S0_iPf,@function
        .size           _Z12estep_kernelPKfiS0_S0_S0_iPf,(.L_x_123 - _Z12estep_kernelPKfiS0_S0_S0_iPf)
        .other          _Z12estep_kernelPKfiS0_S0_S0_iPf,@"STO_CUDA_ENTRY STV_DEFAULT"
_Z12estep_kernelPKfiS0_S0_S0_iPf:
.text._Z12estep_kernelPKfiS0_S0_S0_iPf:
[----:B------:R-:W0:Y:S01]  /*0000*/  LDC R1, c[0x0][0x37c] ;  /* 0x0000df00ff017b82 */ /* 0x000e220000000800 */
[----:B------:R-:W1:Y:S07]  /*0010*/  S2R R3, SR_TID.X ;  /* 0x0000000000037919 */ /* 0x000e6e0000002100 */
[----:B------:R-:W1:Y:S01]  /*0020*/  S2UR UR4, SR_CTAID.X ;  /* 0x00000000000479c3 */ /* 0x000e620000002500 */
[----:B------:R-:W2:Y:S01]  /*0030*/  LDCU UR5, c[0x0][0x388] ;  /* 0x00007100ff0577ac */ /* 0x000ea20008000800 */
[----:B0-----:R-:W-:-:S06]  /*0040*/  IADD3 R1, PT, PT, R1, -0x20, RZ ;  /* 0xffffffe001017810 */ /* 0x001fcc0007ffe0ff */
[----:B------:R-:W1:Y:S02]  /*0050*/  LDC R6, c[0x0][0x360] ;  /* 0x0000d800ff067b82 */ /* 0x000e640000000800 */
[----:B-1----:R-:W-:-:S05]  /*0060*/  IMAD R6, R6, UR4, R3 ;  /* 0x0000000406067c24 */ /* 0x002fca000f8e0203 */
[----:B--2---:R-:W-:-:S13]  /*0070*/  ISETP.GE.AND P0, PT, R6, UR5, PT ;  /* 0x0000000506007c0c */ /* 0x004fda000bf06270 */
[----:B------:R-:W-:Y:S05]  /*0080*/  @P0 EXIT ;  /* 0x000000000000094d */ /* 0x000fea0003800000 */
[----:B------:R-:W0:Y:S01]  /*0090*/  LDCU UR4, c[0x0][0x3a8] ;  /* 0x00007500ff0477ac */ /* 0x000e220008000800 */
[----:B------:R-:W-:Y:S01]  /*00a0*/  HFMA2 R3, -RZ, RZ, 0, 0 ;  /* 0x00000000ff037431 */ /* 0x000fe200000001ff */
[----:B------:R-:W1:Y:S01]  /*00b0*/  LDCU.64 UR16, c[0x0][0x358] ;  /* 0x00006b00ff1077ac */ /* 0x000e620008000a00 */
[----:B0-----:R-:W-:-:S09]  /*00c0*/  UISETP.GE.AND UP0, UPT, UR4, 0x1, UPT ;  /* 0x000000010400788c */ /* 0x001fd2000bf06270 */
[----:B-1----:R-:W-:Y:S05]  /*00d0*/  BRA.U !UP0, `(.L_x_0) ;  /* 0x0000001d08ac7547 */ /* 0x002fea000b800000 */
[----:B------:R-:W0:Y:S02]  /*00e0*/  LDC.64 R4, c[0x0][0x380] ;  /* 0x0000e000ff047b82 */ /* 0x000e240000000a00 */
[----:B0-----:R-:W-:-:S06]  /*00f0*/  IMAD.WIDE R4, R6, 0x4, R4 ;  /* 0x0000000406047825 */ /* 0x001fcc00078e0204 */
[----:B------:R0:W5:Y:S01]  /*0100*/  LDG.E R5, desc[UR16][R4.64] ;  /* 0x0000001004057981 */ /* 0x000162000c1e1900 */
[----:B------:R-:W-:Y:S01]  /*0110*/  UISETP.GE.U32.AND UP0, UPT, UR4, 0x4, UPT ;  /* 0x000000040400788c */ /* 0x000fe2000bf06070 */
[----:B------:R-:W-:-:S08]  /*0120*/  CS2R R2, SRZ ;  /* 0x0000000000027805 */ /* 0x000fd0000001ff00 */
[----:B0-----:R-:W-:Y:S05]  /*0130*/  BRA.U !UP0, `(.L_x_1) ;  /* 0x0000001108487547 */ /* 0x001fea000b800000 */
[----:B------:R-:W0:Y:S01]  /*0140*/  LDCU.128 UR12, c[0x0][0x390] ;  /* 0x00007200ff0c77ac */ /* 0x000e220008000c00 */
[----:B------:R-:W-:Y:S02]  /*0150*/  MOV R3, RZ ;  /* 0x000000ff00037202 */ /* 0x000fe40000000f00 */
[----:B------:R-:W-:Y:S01]  /*0160*/  MOV R0, R1 ;  /* 0x0000000100007202 */ /* 0x000fe20000000f00 */
[----:B------:R-:W1:Y:S01]  /*0170*/  LDCU.64 UR10, c[0x0][0x3a0] ;  /* 0x00007400ff0a77ac */ /* 0x000e620008000a00 */
[----:B------:R-:W-:-:S06]  /*0180*/  ULOP3.LUT UR4, UR4, 0x7ffffffc, URZ, 0xc0, !UPT ;  /* 0x7ffffffc04047892 */ /* 0x000fcc000f8ec0ff */
[----:B------:R-:W-:Y:S01]  /*0190*/  MOV R2, UR4 ;  /* 0x0000000400027c02 */ /* 0x000fe20008000f00 */
[----:B0-----:R-:W-:Y:S02]  /*01a0*/  UIADD3 UR9, UP0, UPT, UR12, 0x8, URZ ;  /* 0x000000080c097890 */ /* 0x001fe4000ff1e0ff */
[----:B------:R-:W-:Y:S02]  /*01b0*/  UIADD3 UR7, UP1, UPT, UR14, 0x8, URZ ;  /* 0x000000080e077890 */ /* 0x000fe4000ff3e0ff */
[----:B-1----:R-:W-:Y:S02]  /*01c0*/  UIADD3 UR5, UP2, UPT, UR10, 0x8, URZ ;  /* 0x000000080a057890 */ /* 0x002fe4000ff5e0ff */
[----:B------:R-:W-:Y:S01]  /*01d0*/  UIADD3.X UR10, UPT, UPT, URZ, UR13, URZ, UP0, !UPT ;  /* 0x0000000dff0a7290 */ /* 0x000fe200087fe4ff */
[----:B------:R-:W-:Y:S01]  /*01e0*/  MOV R26, UR9 ;  /* 0x00000009001a7c02 */ /* 0x000fe20008000f00 */
[----:B------:R-:W-:Y:S01]  /*01f0*/  UIADD3.X UR8, UPT, UPT, URZ, UR15, URZ, UP1, !UPT ;  /* 0x0000000fff087290 */ /* 0x000fe20008ffe4ff */
[----:B------:R-:W-:Y:S01]  /*0200*/  MOV R24, UR7 ;  /* 0x0000000700187c02 */ /* 0x000fe20008000f00 */
[----:B------:R-:W-:Y:S01]  /*0210*/  UIADD3.X UR6, UPT, UPT, URZ, UR11, URZ, UP2, !UPT ;  /* 0x0000000bff067290 */ /* 0x000fe200097fe4ff */
[----:B------:R-:W-:Y:S01]  /*0220*/  MOV R22, UR5 ;  /* 0x0000000500167c02 */ /* 0x000fe20008000f00 */
[----:B------:R-:W-:Y:S01]  /*0230*/  UIADD3 UR11, UPT, UPT, -UR4, URZ, URZ ;  /* 0x000000ff040b7290 */ /* 0x000fe2000fffe1ff */
[----:B------:R-:W-:-:S02]  /*0240*/  MOV R27, UR10 ;  /* 0x0000000a001b7c02 */ /* 0x000fc40008000f00 */
[----:B------:R-:W-:Y:S02]  /*0250*/  MOV R25, UR8 ;  /* 0x0000000800197c02 */ /* 0x000fe40008000f00 */
[----:B------:R-:W-:-:S07]  /*0260*/  MOV R23, UR6 ;  /* 0x0000000600177c02 */ /* 0x000fce0008000f00 */
.L_x_26:
[----:B------:R-:W2:Y:S04]  /*0270*/  LDG.E R8, desc[UR16][R24.64+-0x8] ;  /* 0xfffff81018087981 */ /* 0x000ea8000c1e1900 */
[----:B------:R-:W3:Y:S04]  /*0280*/  LDG.E R4, desc[UR16][R26.64+-0x8] ;  /* 0xfffff8101a047981 */ /* 0x000ee8000c1e1900 */
[----:B-----5:R0:W5:Y:S01]  /*0290*/  LDG.E R7, desc[UR16][R22.64+-0x8] ;  /* 0xfffff81016077981 */ /* 0x020162000c1e1900 */
[----:B------:R-:W-:Y:S01]  /*02a0*/  BSSY.RECONVERGENT B2, `(.L_x_2) ;  /* 0x000000f000027945 */ /* 0x000fe20003800200 */
[----:B--2---:R-:W1:Y:S01]  /*02b0*/  MUFU.RCP R11, R8 ;  /* 0x00000008000b7308 */ /* 0x004e620000001000 */
[----:B---3--:R-:W-:-:S04]  /*02c0*/  FADD R4, R5, -R4 ;  /* 0x8000000405047221 */ /* 0x008fc80000000000 */
[----:B------:R-:W-:-:S04]  /*02d0*/  FMUL R9, R4, -0.5 ;  /* 0xbf00000004097820 */ /* 0x000fc80000400000 */
[----:B------:R-:W-:-:S04]  /*02e0*/  FMUL R18, R4, R9 ;  /* 0x0000000904127220 */ /* 0x000fc80000400000 */
[----:B------:R-:W2:Y:S01]  /*02f0*/  FCHK P0, R18, R8 ;  /* 0x0000000812007302 */ /* 0x000ea20000000000 */
[----:B-1----:R-:W-:-:S04]  /*0300*/  FFMA R10, -R8, R11, 1 ;  /* 0x3f800000080a7423 */ /* 0x002fc8000000010b */
[----:B------:R-:W-:-:S04]  /*0310*/  FFMA R11, R11, R10, R11 ;  /* 0x0000000a0b0b7223 */ /* 0x000fc8000000000b */
[----:B------:R-:W-:-:S04]  /*0320*/  FFMA R4, R18, R11, RZ ;  /* 0x0000000b12047223 */ /* 0x000fc800000000ff */
[----:B------:R-:W-:-:S04]  /*0330*/  FFMA R9, -R8, R4, R18 ;  /* 0x0000000408097223 */ /* 0x000fc80000000112 */
[----:B------:R-:W-:Y:S01]  /*0340*/  FFMA R4, R11, R9, R4 ;  /* 0x000000090b047223 */ /* 0x000fe20000000004 */
[----:B0-2---:R-:W-:Y:S06]  /*0350*/  @!P0 BRA `(.L_x_3) ;  /* 0x00000000000c8947 */ /* 0x005fec0003800000 */
[----:B------:R-:W-:Y:S02]  /*0360*/  MOV R15, R8 ;  /* 0x00000008000f7202 */ /* 0x000fe40000000f00 */
[----:B------:R-:W-:-:S07]  /*0370*/  MOV R12, 0x390 ;  /* 0x00000390000c7802 */ /* 0x000fce0000000f00 */
[----:B-----5:R-:W-:Y:S05]  /*0380*/  CALL.REL.NOINC `($__internal_1_$__cuda_sm3x_div_rn_noftz_f32_slowpath) ;  /* 0x0000003c00747944 */ /* 0x020fea0003c00000 */
.L_x_3:
[----:B------:R-:W-:Y:S05]  /*0390*/  BSYNC.RECONVERGENT B2 ;  /* 0x0000000000027941 */ /* 0x000fea0003800200 */
.L_x_2:
[----:B------:R-:W0:Y:S01]  /*03a0*/  F2F.F64.F32 R8, R8 ;  /* 0x0000000800087310 */ /* 0x000e220000201800 */
[----:B------:R-:W-:Y:S01]  /*03b0*/  HFMA2 R11, -RZ, RZ, 0.96630859375, -0.0022525787353515625 ;  /* 0x3bbb989dff0b7431 */ /* 0x000fe200000001ff */
[----:B------:R-:W-:Y:S01]  /*03c0*/  MOV R13, 0x437c0000 ;  /* 0x437c0000000d7802 */ /* 0x000fe20000000f00 */
[----:B------:R-:W-:Y:S01]  /*03d0*/  UMOV UR4, 0x54442d18 ;  /* 0x54442d1800047882 */ /* 0x000fe20000000000 */
[----:B------:R-:W-:Y:S02]  /*03e0*/  UMOV UR5, 0x401921fb ;  /* 0x401921fb00057882 */ /* 0x000fe40000000000 */
[----:B------:R-:W-:-:S04]  /*03f0*/  FFMA.SAT R10, R4, R11, 0.5 ;  /* 0x3f000000040a7423 */ /* 0x000fc8000000200b */
[----:B------:R-:W-:Y:S01]  /*0400*/  FFMA.RM R12, R10, R13, 12582913 ;  /* 0x4b4000010a0c7423 */ /* 0x000fe2000000400d */
[----:B0-----:R-:W-:-:S03]  /*0410*/  DMUL R10, R8, UR4 ;  /* 0x00000004080a7c28 */ /* 0x001fc60008000000 */
[C---:B------:R-:W-:Y:S01]  /*0420*/  FADD R9, R12.reuse, -12583039 ;  /* 0xcb40007f0c097421 */ /* 0x040fe20000000000 */
[----:B------:R-:W-:Y:S02]  /*0430*/  SHF.L.U32 R12, R12, 0x17, RZ ;  /* 0x000000170c0c7819 */ /* 0x000fe400000006ff */
[----:B------:R-:W0:Y:S01]  /*0440*/  F2F.F32.F64 R14, R10 ;  /* 0x0000000a000e7310 */ /* 0x000e220000301000 */
[----:B------:R-:W-:-:S04]  /*0450*/  FFMA R9, R4, 1.4426950216293334961, -R9 ;  /* 0x3fb8aa3b04097823 */ /* 0x000fc80000000809 */
[----:B------:R-:W-:-:S06]  /*0460*/  FFMA R9, R4, 1.925963033500011079e-08, R9 ;  /* 0x32a5706004097823 */ /* 0x000fcc0000000009 */
[----:B------:R-:W1:Y:S01]  /*0470*/  MUFU.EX2 R9, R9 ;  /* 0x0000000900097308 */ /* 0x000e620000000800 */
[----:B0-----:R-:W-:-:S04]  /*0480*/  IADD3 R4, PT, PT, R14, -0xd000000, RZ ;  /* 0xf30000000e047810 */ /* 0x001fc80007ffe0ff */
[----:B------:R-:W-:-:S03]  /*0490*/  ISETP.GT.U32.AND P0, PT, R4, 0x727fffff, PT ;  /* 0x727fffff0400780c */ /* 0x000fc60003f04070 */
[----:B------:R0:W2:Y:S01]  /*04a0*/  MUFU.RSQ R13, R14 ;  /* 0x0000000e000d7308 */ /* 0x0000a20000001400 */
[----:B-1----:R-:W-:-:S04]  /*04b0*/  FMUL R12, R12, R9 ;  /* 0x000000090c0c7220 */ /* 0x002fc80000400000 */
[----:B-----5:R-:W-:-:S05]  /*04c0*/  FMUL R18, R7, R12 ;  /* 0x0000000c07127220 */ /* 0x020fca0000400000 */
[----:B0-----:R-:W-:Y:S05]  /*04d0*/  @!P0 BRA `(.L_x_4) ;  /* 0x00000000000c8947 */ /* 0x001fea0003800000 */
[----:B------:R-:W-:-:S07]  /*04e0*/  MOV R4, 0x500 ;  /* 0x0000050000047802 */ /* 0x000fce0000000f00 */
[----:B--2---:R-:W-:Y:S05]  /*04f0*/  CALL.REL.NOINC `($__internal_0_$__cuda_sm20_sqrt_rn_f32_slowpath) ;  /* 0x0000003800bc7944 */ /* 0x004fea0003c00000 */
[----:B------:R-:W-:Y:S05]  /*0500*/  BRA `(.L_x_5) ;  /* 0x0000000000107947 */ /* 0x000fea0003800000 */
.L_x_4:
[----:B--2---:R-:W-:Y:S01]  /*0510*/  FMUL.FTZ R7, R14, R13 ;  /* 0x0000000d0e077220 */ /* 0x004fe20000410000 */
[----:B------:R-:W-:-:S03]  /*0520*/  FMUL.FTZ R8, R13, 0.5 ;  /* 0x3f0000000d087820 */ /* 0x000fc60000410000 */
[----:B------:R-:W-:-:S04]  /*0530*/  FFMA R4, -R7, R7, R14 ;  /* 0x0000000707047223 */ /* 0x000fc8000000010e */
[----:B------:R-:W-:-:S07]  /*0540*/  FFMA R7, R4, R8, R7 ;  /* 0x0000000804077223 */ /* 0x000fce0000000007 */
.L_x_5:
[----:B------:R-:W0:Y:S01]  /*0550*/  MUFU.RCP R4, R7 ;  /* 0x0000000700047308 */ /* 0x000e220000001000 */
[----:B------:R-:W-:Y:S07]  /*0560*/  BSSY.RECONVERGENT B2, `(.L_x_6) ;  /* 0x000000c000027945 */ /* 0x000fee0003800200 */
[----:B------:R-:W1:Y:S01]  /*0570*/  FCHK P0, R18, R7 ;  /* 0x0000000712007302 */ /* 0x000e620000000000 */
[----:B0-----:R-:W-:-:S04]  /*0580*/  FFMA R9, R4, -R7, 1 ;  /* 0x3f80000004097423 */ /* 0x001fc80000000807 */
[----:B------:R-:W-:-:S04]  /*0590*/  FFMA R9, R4, R9, R4 ;  /* 0x0000000904097223 */ /* 0x000fc80000000004 */
[----:B------:R-:W-:-:S04]  /*05a0*/  FFMA R8, R18, R9, RZ ;  /* 0x0000000912087223 */ /* 0x000fc800000000ff */
[----:B------:R-:W-:-:S04]  /*05b0*/  FFMA R4, R8, -R7, R18 ;  /* 0x8000000708047223 */ /* 0x000fc80000000012 */
[----:B------:R-:W-:Y:S01]  /*05c0*/  FFMA R8, R9, R4, R8 ;  /* 0x0000000409087223 */ /* 0x000fe20000000008 */
[----:B-1----:R-:W-:Y:S06]  /*05d0*/  @!P0 BRA `(.L_x_7) ;  /* 0x0000000000108947 */ /* 0x002fec0003800000 */
[----:B------:R-:W-:Y:S02]  /*05e0*/  MOV R15, R7 ;  /* 0x00000007000f7202 */ /* 0x000fe40000000f00 */
[----:B------:R-:W-:-:S07]  /*05f0*/  MOV R12, 0x610 ;  /* 0x00000610000c7802 */ /* 0x000fce0000000f00 */
[----:B------:R-:W-:Y:S05]  /*0600*/  CALL.REL.NOINC `($__internal_1_$__cuda_sm3x_div_rn_noftz_f32_slowpath) ;  /* 0x0000003800d47944 */ /* 0x000fea0003c00000 */
[----:B------:R-:W-:-:S07]  /*0610*/  MOV R8, R4 ;  /* 0x0000000400087202 */ /* 0x000fce0000000f00 */
.L_x_7:
[----:B------:R-:W-:Y:S05]  /*0620*/  BSYNC.RECONVERGENT B2 ;  /* 0x0000000000027941 */ /* 0x000fea0003800200 */
.L_x_6:
[----:B------:R-:W2:Y:S04]  /*0630*/  LDG.E R9, desc[UR16][R24.64+-0x4] ;  /* 0xfffffc1018097981 */ /* 0x000ea8000c1e1900 */
[----:B------:R-:W3:Y:S04]  /*0640*/  LDG.E R4, desc[UR16][R26.64+-0x4] ;  /* 0xfffffc101a047981 */ /* 0x000ee8000c1e1900 */
[----:B------:R0:W5:Y:S01]  /*0650*/  LDG.E R7, desc[UR16][R22.64+-0x4] ;  /* 0xfffffc1016077981 */ /* 0x000162000c1e1900 */
        /* <DEDUP_REMOVED lines=11> */
[----:B------:R-:W-:Y:S01]  /*0710*/  FADD R10, R8, R3 ;  /* 0x00000003080a7221 */ /* 0x000fe20000000000 */
[----:B0-2---:R-:W-:Y:S06]  /*0720*/  @!P0 BRA `(.L_x_9) ;  /* 0x00000000000c8947 */ /* 0x005fec0003800000 */
[----:B------:R-:W-:Y:S02]  /*0730*/  MOV R15, R9 ;  /* 0x00000009000f7202 */ /* 0x000fe40000000f00 */
[----:B------:R-:W-:-:S07]  /*0740*/  MOV R12, 0x760 ;  /* 0x00000760000c7802 */ /* 0x000fce0000000f00 */
[----:B-----5:R-:W-:Y:S05]  /*0750*/  CALL.REL.NOINC `($__internal_1_$__cuda_sm3x_div_rn_noftz_f32_slowpath) ;  /* 0x0000003800807944 */ /* 0x020fea0003c00000 */
.L_x_9:
[----:B------:R-:W-:Y:S05]  /*0760*/  BSYNC.RECONVERGENT B2 ;  /* 0x0000000000027941 */ /* 0x000fea0003800200 */
.L_x_8:
[----:B------:R-:W0:Y:S01]  /*0770*/  F2F.F64.F32 R12, R9 ;  /* 0x00000009000c7310 */ /* 0x000e220000201800 */
[----:B------:R-:W-:Y:S01]  /*0780*/  HFMA2 R3, -RZ, RZ, 0.96630859375, -0.0022525787353515625 ;  /* 0x3bbb989dff037431 */ /* 0x000fe200000001ff */
[----:B------:R-:W-:Y:S01]  /*0790*/  MOV R14, 0x437c0000 ;  /* 0x437c0000000e7802 */ /* 0x000fe20000000f00 */
[----:B------:R-:W-:Y:S01]  /*07a0*/  UMOV UR4, 0x54442d18 ;  /* 0x54442d1800047882 */ /* 0x000fe20000000000 */
[----:B------:R-:W-:Y:S02]  /*07b0*/  UMOV UR5, 0x401921fb ;  /* 0x401921fb00057882 */ /* 0x000fe40000000000 */
[----:B------:R-:W-:Y:S01]  /*07c0*/  FFMA.SAT R3, R4, R3, 0.5 ;  /* 0x3f00000004037423 */ /* 0x000fe20000002003 */
[----:B0-----:R-:W-:-:S03]  /*07d0*/  DMUL R12, R12, UR4 ;  /* 0x000000040c0c7c28 */ /* 0x001fc60008000000 */
[----:B------:R-:W-:-:S04]  /*07e0*/  FFMA.RM R3, R3, R14, 12582913 ;  /* 0x4b40000103037423 */ /* 0x000fc8000000400e */
[C---:B------:R-:W-:Y:S01]  /*07f0*/  FADD R11, R3.reuse, -12583039 ;  /* 0xcb40007f030b7421 */ /* 0x040fe20000000000 */
[----:B------:R-:W0:Y:S01]  /*0800*/  F2F.F32.F64 R14, R12 ;  /* 0x0000000c000e7310 */ /* 0x000e220000301000 */
[----:B------:R-:W-:Y:S02]  /*0810*/  SHF.L.U32 R3, R3, 0x17, RZ ;  /* 0x0000001703037819 */ /* 0x000fe400000006ff */
[----:B------:R-:W-:-:S04]  /*0820*/  FFMA R11, R4, 1.4426950216293334961, -R11 ;  /* 0x3fb8aa3b040b7823 */ /* 0x000fc8000000080b */
[----:B------:R-:W-:-:S04]  /*0830*/  FFMA R11, R4, 1.925963033500011079e-08, R11 ;  /* 0x32a57060040b7823 */ /* 0x000fc8000000000b */
        /* <DEDUP_REMOVED lines=10> */
.L_x_10:
[----:B--2---:R-:W-:Y:S01]  /*08e0*/  FMUL.FTZ R7, R14, R15 ;  /* 0x0000000f0e077220 */ /* 0x004fe20000410000 */
[----:B------:R-:W-:-:S03]  /*08f0*/  FMUL.FTZ R3, R15, 0.5 ;  /* 0x3f0000000f037820 */ /* 0x000fc60000410000 */
[----:B------:R-:W-:-:S04]  /*0900*/  FFMA R4, -R7, R7, R14 ;  /* 0x0000000707047223 */ /* 0x000fc8000000010e */
[----:B------:R-:W-:-:S07]  /*0910*/  FFMA R7, R4, R3, R7 ;  /* 0x0000000304077223 */ /* 0x000fce0000000007 */
.L_x_11:
        /* <DEDUP_REMOVED lines=13> */
.L_x_13:
[----:B------:R-:W-:Y:S05]  /*09f0*/  BSYNC.RECONVERGENT B2 ;  /* 0x0000000000027941 */ /* 0x000fea0003800200 */
.L_x_12:
        /* <DEDUP_REMOVED lines=19> */
.L_x_15:
[----:B------:R-:W-:Y:S05]  /*0b30*/  BSYNC.RECONVERGENT B2 ;  /* 0x0000000000027941 */ /* 0x000fea0003800200 */
.L_x_14:
        /* <DEDUP_REMOVED lines=23> */
.L_x_16:
[----:B--2---:R-:W-:Y:S01]  /*0cb0*/  FMUL.FTZ R7, R14, R17 ;  /* 0x000000110e077220 */ /* 0x004fe20000410000 */
[----:B------:R-:W-:-:S03]  /*0cc0*/  FMUL.FTZ R3, R17, 0.5 ;  /* 0x3f00000011037820 */ /* 0x000fc60000410000 */
[----:B------:R-:W-:-:S04]  /*0cd0*/  FFMA R4, -R7, R7, R14 ;  /* 0x0000000707047223 */ /* 0x000fc8000000010e */
[----:B------:R-:W-:-:S07]  /*0ce0*/  FFMA R7, R4, R3, R7 ;  /* 0x0000000304077223 */ /* 0x000fce0000000007 */
.L_x_17:
        /* <DEDUP_REMOVED lines=13> */
.L_x_19:
[----:B------:R-:W-:Y:S05]  /*0dc0*/  BSYNC.RECONVERGENT B2 ;  /* 0x0000000000027941 */ /* 0x000fea0003800200 */
.L_x_18:
[----:B------:R-:W2:Y:S04]  /*0dd0*/  LDG.E R7, desc[UR16][R24.64+0x4] ;  /* 0x0000041018077981 */ /* 0x000ea8000c1e1900 */
[----:B------:R-:W3:Y:S04]  /*0de0*/  LDG.E R4, desc[UR16][R26.64+0x4] ;  /* 0x000004101a047981 */ /* 0x000ee8000c1e1900 */
[----:B------:R0:W5:Y:S01]  /*0df0*/  LDG.E R3, desc[UR16][R22.64+0x4] ;  /* 0x0000041016037981 */ /* 0x000162000c1e1900 */
[----:B------:R-:W-:Y:S01]  /*0e00*/  BSSY.RECONVERGENT B2, `(.L_x_20) ;  /* 0x0000010000027945 */ /* 0x000fe20003800200 */
[----:B------:R-:W-:Y:S01]  /*0e10*/  FADD R20, R11, R10 ;  /* 0x0000000a0b147221 */ /* 0x000fe20000000000 */
        /* <DEDUP_REMOVED lines=14> */
.L_x_21:
[----:B------:R-:W-:Y:S05]  /*0f00*/  BSYNC.RECONVERGENT B2 ;  /* 0x0000000000027941 */ /* 0x000fea0003800200 */
.L_x_20:
        /* <DEDUP_REMOVED lines=23> */
.L_x_22:
[----:B--2---:R-:W-:Y:S01]  /*1080*/  FMUL.FTZ R7, R14, R17 ;  /* 0x000000110e077220 */ /* 0x004fe20000410000 */
[----:B------:R-:W-:-:S03]  /*1090*/  FMUL.FTZ R3, R17, 0.5 ;  /* 0x3f00000011037820 */ /* 0x000fc60000410000 */
[----:B------:R-:W-:-:S04]  /*10a0*/  FFMA R14, -R7, R7, R14 ;  /* 0x00000007070e7223 */ /* 0x000fc8000000010e */
[----:B------:R-:W-:-:S07]  /*10b0*/  FFMA R7, R14, R3, R7 ;  /* 0x000000030e077223 */ /* 0x000fce0000000007 */
.L_x_23:
        /* <DEDUP_REMOVED lines=13> */
.L_x_25:
[----:B------:R-:W-:Y:S05]  /*1190*/  BSYNC.RECONVERGENT B2 ;  /* 0x0000000000027941 */ /* 0x000fea0003800200 */
.L_x_24:
[----:B------:R-:W-:Y:S01]  /*11a0*/  UIADD3 UR11, UPT, UPT, UR11, 0x4, URZ ;  /* 0x000000040b0b7890 */ /* 0x000fe2000fffe0ff */
[----:B------:R-:W-:Y:S01]  /*11b0*/  IADD3 R26, P0, PT, R26, 0x10, RZ ;  /* 0x000000101a1a7810 */ /* 0x000fe20007f1e0ff */
[----:B------:R0:W-:Y:S01]  /*11c0*/  STL.128 [R0], R8 ;  /* 0x0000000800007387 */ /* 0x0001e20000100c00 */
[----:B------:R-:W-:Y:S01]  /*11d0*/  IADD3 R24, P1, PT, R24, 0x10, RZ ;  /* 0x0000001018187810 */ /* 0x000fe20007f3e0ff */
[----:B------:R-:W-:Y:S01]  /*11e0*/  UISETP.NE.AND UP0, UPT, UR11, URZ, UPT ;  /* 0x000000ff0b00728c */ /* 0x000fe2000bf05270 */
[----:B------:R-:W-:Y:S01]  /*11f0*/  IADD3 R22, P2, PT, R22, 0x10, RZ ;  /* 0x0000001016167810 */ /* 0x000fe20007f5e0ff */
[----:B------:R-:W-:Y:S01]  /*1200*/  FADD R3, R20, R11 ;  /* 0x0000000b14037221 */ /* 0x000fe20000000000 */
[----:B------:R-:W-:Y:S02]  /*1210*/  IADD3.X R27, PT, PT, RZ, R27, RZ, P0, !PT ;  /* 0x0000001bff1b7210 */ /* 0x000fe400007fe4ff */
[----:B------:R-:W-:Y:S02]  /*1220*/  IADD3.X R25, PT, PT, RZ, R25, RZ, P1, !PT ;  /* 0x00000019ff197210 */ /* 0x000fe40000ffe4ff */
[----:B------:R-:W-:-:S02]  /*1230*/  IADD3.X R23, PT, PT, RZ, R23, RZ, P2, !PT ;  /* 0x00000017ff177210 */ /* 0x000fc400017fe4ff */
[----:B0-----:R-:W-:Y:S01]  /*1240*/  IADD3 R0, PT, PT, R0, 0x10, RZ ;  /* 0x0000001000007810 */ /* 0x001fe20007ffe0ff */
[----:B------:R-:W-:Y:S06]  /*1250*/  BRA.U UP0, `(.L_x_26) ;  /* 0xfffffff100047547 */ /* 0x000fec000b83ffff */
.L_x_1:
[----:B------:R-:W0:Y:S02]  /*1260*/  LDCU UR4, c[0x0][0x3a8] ;  /* 0x00007500ff0477ac */ /* 0x000e240008000800 */
[----:B0-----:R-:W-:-:S09]  /*1270*/  ULOP3.LUT UP0, UR4, UR4, 0x3, URZ, 0xc0, !UPT ;  /* 0x0000000304047892 */ /* 0x001fd2000f80c0ff */
[----:B------:R-:W-:Y:S05]  /*1280*/  BRA.U !UP0, `(.L_x_0) ;  /* 0x0000000d08407547 */ /* 0x000fea000b800000 */
[----:B------:R-:W-:-:S09]  /*1290*/  UISETP.NE.AND UP0, UPT, UR4, 0x1, UPT ;  /* 0x000000010400788c */ /* 0x000fd2000bf05270 */
[----:B------:R-:W-:Y:S05]  /*12a0*/  BRA.U !UP0, `(.L_x_27) ;  /* 0x0000000908147547 */ /* 0x000fea000b800000 */
[----:B------:R-:W0:Y:S08]  /*12b0*/  LDC.64 R10, c[0x0][0x398] ;  /* 0x0000e600ff0a7b82 */ /* 0x000e300000000a00 */
[----:B------:R-:W1:Y:S08]  /*12c0*/  LDC.64 R20, c[0x0][0x390] ;  /* 0x0000e400ff147b82 */ /* 0x000e700000000a00 */
[----:B------:R-:W2:Y:S01]  /*12d0*/  LDC.64 R8, c[0x0][0x3a0] ;  /* 0x0000e800ff087b82 */ /* 0x000ea20000000a00 */
[----:B0-----:R-:W-:-:S05]  /*12e0*/  IMAD.WIDE.U32 R10, R2, 0x4, R10 ;  /* 0x00000004020a7825 */ /* 0x001fca00078e000a */
[----:B------:R-:W3:Y:S01]  /*12f0*/  LDG.E R7, desc[UR16][R10.64] ;  /* 0x000000100a077981 */ /* 0x000ee2000c1e1900 */
[----:B-1----:R-:W-:-:S05]  /*1300*/  IMAD.WIDE.U32 R20, R2, 0x4, R20 ;  /* 0x0000000402147825 */ /* 0x002fca00078e0014 */
[----:B------:R-:W4:Y:S01]  /*1310*/  LDG.E R4, desc[UR16][R20.64] ;  /* 0x0000001014047981 */ /* 0x000f22000c1e1900 */
[----:B--2---:R-:W-:-:S05]  /*1320*/  IMAD.WIDE.U32 R8, R2, 0x4, R8 ;  /* 0x0000000402087825 */ /* 0x004fca00078e0008 */
[----:B------:R0:W5:Y:S01]  /*1330*/  LDG.E R0, desc[UR16][R8.64] ;  /* 0x0000001008007981 */ /* 0x000162000c1e1900 */
[----:B------:R-:W-:Y:S01]  /*1340*/  BSSY.RECONVERGENT B2, `(.L_x_28) ;  /* 0x000000f000027945 */ /* 0x000fe20003800200 */
[----:B---3--:R-:W1:Y:S01]  /*1350*/  MUFU.RCP R12, R7 ;  /* 0x00000007000c7308 */ /* 0x008e620000001000 */
[----:B----45:R-:W-:-:S04]  /*1360*/  FADD R4, R5, -R4 ;  /* 0x8000000405047221 */ /* 0x030fc80000000000 */
[----:B------:R-:W-:-:S04]  /*1370*/  FMUL R13, R4, -0.5 ;  /* 0xbf000000040d7820 */ /* 0x000fc80000400000 */
[----:B------:R-:W-:Y:S01]  /*1380*/  FMUL R18, R4, R13 ;  /* 0x0000000d04127220 */ /* 0x000fe20000400000 */
[----:B-1----:R-:W-:-:S03]  /*1390*/  FFMA R15, -R7, R12, 1 ;  /* 0x3f800000070f7423 */ /* 0x002fc6000000010c */
[----:B------:R-:W1:Y:S01]  /*13a0*/  FCHK P0, R18, R7 ;  /* 0x0000000712007302 */ /* 0x000e620000000000 */
[----:B------:R-:W-:-:S04]  /*13b0*/  FFMA R15, R12, R15, R12 ;  /* 0x0000000f0c0f7223 */ /* 0x000fc8000000000c */
[----:B------:R-:W-:-:S04]  /*13c0*/  FFMA R4, R18, R15, RZ ;  /* 0x0000000f12047223 */ /* 0x000fc800000000ff */
[----:B------:R-:W-:-:S04]  /*13d0*/  FFMA R12, -R7, R4, R18 ;  /* 0x00000004070c7223 */ /* 0x000fc80000000112 */
[----:B------:R-:W-:Y:S01]  /*13e0*/  FFMA R4, R15, R12, R4 ;  /* 0x0000000c0f047223 */ /* 0x000fe20000000004 */
[----:B01----:R-:W-:Y:S06]  /*13f0*/  @!P0 BRA `(.L_x_29) ;  /* 0x00000000000c8947 */ /* 0x003fec0003800000 */
[----:B------:R-:W-:Y:S02]  /*1400*/  MOV R15, R7 ;  /* 0x00000007000f7202 */ /* 0x000fe40000000f00 */
[----:B------:R-:W-:-:S07]  /*1410*/  MOV R12, 0x1430 ;  /* 0x00001430000c7802 */ /* 0x000fce0000000f00 */
[----:B------:R-:W-:Y:S05]  /*1420*/  CALL.REL.NOINC `($__internal_1_$__cuda_sm3x_div_rn_noftz_f32_slowpath) ;  /* 0x0000002c004c7944 */ /* 0x000fea0003c00000 */
.L_x_29:
[----:B------:R-:W-:Y:S05]  /*1430*/  BSYNC.RECONVERGENT B2 ;  /* 0x0000000000027941 */ /* 0x000fea0003800200 */
.L_x_28:
[----:B------:R-:W0:Y:S01]  /*1440*/  F2F.F64.F32 R12, R7 ;  /* 0x00000007000c7310 */ /* 0x000e220000201800 */
[----:B------:R-:W-:Y:S01]  /*1450*/  HFMA2 R15, -RZ, RZ, 0.96630859375, -0.0022525787353515625 ;  /* 0x3bbb989dff0f7431 */ /* 0x000fe200000001ff */
[----:B------:R-:W-:Y:S01]  /*1460*/  UMOV UR4, 0x54442d18 ;  /* 0x54442d1800047882 */ /* 0x000fe20000000000 */
[----:B------:R-:W-:Y:S01]  /*1470*/  UMOV UR5, 0x401921fb ;  /* 0x401921fb00057882 */ /* 0x000fe20000000000 */
[----:B------:R-:W-:Y:S02]  /*1480*/  MOV R17, 0x437c0000 ;  /* 0x437c000000117802 */ /* 0x000fe40000000f00 */
[----:B------:R-:W-:Y:S01]  /*1490*/  FFMA.SAT R14, R4, R15, 0.5 ;  /* 0x3f000000040e7423 */ /* 0x000fe2000000200f */
[----:B0-----:R-:W-:-:S03]  /*14a0*/  DMUL R12, R12, UR4 ;  /* 0x000000040c0c7c28 */ /* 0x001fc60008000000 */
[----:B------:R-:W-:-:S04]  /*14b0*/  FFMA.RM R14, R14, R17, 12582913 ;  /* 0x4b4000010e0e7423 */ /* 0x000fc80000004011 */
[C---:B------:R-:W-:Y:S01]  /*14c0*/  FADD R15, R14.reuse, -12583039 ;  /* 0xcb40007f0e0f7421 */ /* 0x040fe20000000000 */
[----:B------:R-:W-:-:S03]  /*14d0*/  SHF.L.U32 R14, R14, 0x17, RZ ;  /* 0x000000170e0e7819 */ /* 0x000fc600000006ff */
[C---:B------:R-:W-:Y:S01]  /*14e0*/  FFMA R15, R4.reuse, 1.4426950216293334961, -R15 ;  /* 0x3fb8aa3b040f7823 */ /* 0x040fe2000000080f */
[----:B------:R-:W0:Y:S03]  /*14f0*/  F2F.F32.F64 R12, R12 ;  /* 0x0000000c000c7310 */ /* 0x000e260000301000 */
[----:B------:R-:W-:-:S06]  /*1500*/  FFMA R15, R4, 1.925963033500011079e-08, R15 ;  /* 0x32a57060040f7823 */ /* 0x000fcc000000000f */
[----:B------:R-:W1:Y:S01]  /*1510*/  MUFU.EX2 R15, R15 ;  /* 0x0000000f000f7308 */ /* 0x000e620000000800 */
[----:B0-----:R-:W-:-:S07]  /*1520*/  IADD3 R4, PT, PT, R12, -0xd000000, RZ ;  /* 0xf30000000c047810 */ /* 0x001fce0007ffe0ff */
[----:B------:R0:W2:Y:S01]  /*1530*/  MUFU.RSQ R17, R12 ;  /* 0x0000000c00117308 */ /* 0x0000a20000001400 */
[----:B------:R-:W-:Y:S01]  /*1540*/  ISETP.GT.U32.AND P0, PT, R4, 0x727fffff, PT ;  /* 0x727fffff0400780c */ /* 0x000fe20003f04070 */
[----:B-1----:R-:W-:-:S04]  /*1550*/  FMUL R7, R14, R15 ;  /* 0x0000000f0e077220 */ /* 0x002fc80000400000 */
[----:B------:R-:W-:-:S08]  /*1560*/  FMUL R18, R0, R7 ;  /* 0x0000000700127220 */ /* 0x000fd00000400000 */
[----:B0-----:R-:W-:Y:S05]  /*1570*/  @!P0 BRA `(.L_x_30) ;  /* 0x0000000000108947 */ /* 0x001fea0003800000 */
[----:B------:R-:W-:Y:S02]  /*1580*/  MOV R14, R12 ;  /* 0x0000000c000e7202 */ /* 0x000fe40000000f00 */
[----:B------:R-:W-:-:S07]  /*1590*/  MOV R4, 0x15b0 ;  /* 0x000015b000047802 */ /* 0x000fce0000000f00 */
[----:B--2---:R-:W-:Y:S05]  /*15a0*/  CALL.REL.NOINC `($__internal_0_$__cuda_sm20_sqrt_rn_f32_slowpath) ;  /* 0x0000002800907944 */ /* 0x004fea0003c00000 */
[----:B------:R-:W-:Y:S05]  /*15b0*/  BRA `(.L_x_31) ;  /* 0x0000000000107947 */ /* 0x000fea0003800000 */
.L_x_30:
[----:B--2---:R-:W-:Y:S01]  /*15c0*/  FMUL.FTZ R7, R12, R17 ;  /* 0x000000110c077220 */ /* 0x004fe20000410000 */
[----:B------:R-:W-:-:S03]  /*15d0*/  FMUL.FTZ R4, R17, 0.5 ;  /* 0x3f00000011047820 */ /* 0x000fc60000410000 */
[----:B------:R-:W-:-:S04]  /*15e0*/  FFMA R0, -R7, R7, R12 ;  /* 0x0000000707007223 */ /* 0x000fc8000000010c */
[----:B------:R-:W-:-:S07]  /*15f0*/  FFMA R7, R0, R4, R7 ;  /* 0x0000000400077223 */ /* 0x000fce0000000007 */
.L_x_31:
        /* <DEDUP_REMOVED lines=12> */
.L_x_33:
[----:B------:R-:W-:Y:S05]  /*16c0*/  BSYNC.RECONVERGENT B2 ;  /* 0x0000000000027941 */ /* 0x000fea0003800200 */
.L_x_32:
[----:B------:R-:W2:Y:S04]  /*16d0*/  LDG.E R10, desc[UR16][R10.64+0x4] ;  /* 0x000004100a0a7981 */ /* 0x000ea8000c1e1900 */
[----:B------:R-:W3:Y:S04]  /*16e0*/  LDG.E R20, desc[UR16][R20.64+0x4] ;  /* 0x0000041014147981 */ /* 0x000ee8000c1e1900 */
[----:B------:R0:W5:Y:S01]  /*16f0*/  LDG.E R8, desc[UR16][R8.64+0x4] ;  /* 0x0000041008087981 */ /* 0x000162000c1e1900 */
[----:B------:R-:W-:Y:S01]  /*1700*/  LEA R0, R2, R1, 0x2 ;  /* 0x0000000102007211 */ /* 0x000fe200078e10ff */
[----:B------:R-:W-:Y:S01]  /*1710*/  BSSY.RECONVERGENT B2, `(.L_x_34) ;  /* 0x0000012000027945 */ /* 0x000fe20003800200 */
[----:B------:R-:W-:-:S03]  /*1720*/  FADD R3, R3, R4 ;  /* 0x0000000403037221 */ /* 0x000fc60000000000 */
[----:B------:R0:W-:Y:S01]  /*1730*/  STL [R0], R4 ;  /* 0x0000000400007387 */ /* 0x0001e20000100800 */
        /* <DEDUP_REMOVED lines=14> */
[----:B------:R-:W-:-:S07]  /*1820*/  MOV R7, R4 ;  /* 0x0000000400077202 */ /* 0x000fce0000000f00 */
.L_x_35:
[----:B------:R-:W-:Y:S05]  /*1830*/  BSYNC.RECONVERGENT B2 ;  /* 0x0000000000027941 */ /* 0x000fea0003800200 */
.L_x_34:
        /* <DEDUP_REMOVED lines=12> */
[----:B------:R-:W-:-:S05]  /*1900*/  FFMA R14, R7, 1.925963033500011079e-08, R14 ;  /* 0x32a57060070e7823 */ /* 0x000fca000000000e */
[----:B------:R-:W1:Y:S01]  /*1910*/  MUFU.EX2 R7, R14 ;  /* 0x0000000e00077308 */ /* 0x000e620000000800 */
[----:B0-----:R-:W-:-:S07]  /*1920*/  IADD3 R9, PT, PT, R12, -0xd000000, RZ ;  /* 0xf30000000c097810 */ /* 0x001fce0007ffe0ff */
[----:B------:R0:W2:Y:S01]  /*1930*/  MUFU.RSQ R11, R12 ;  /* 0x0000000c000b7308 */ /* 0x0000a20000001400 */
[----:B------:R-:W-:Y:S01]  /*1940*/  ISETP.GT.U32.AND P0, PT, R9, 0x727fffff, PT ;  /* 0x727fffff0900780c */ /* 0x000fe20003f04070 */
[----:B-1----:R-:W-:-:S04]  /*1950*/  FMUL R7, R4, R7 ;  /* 0x0000000704077220 */ /* 0x002fc80000400000 */
[----:B-----5:R-:W-:-:S08]  /*1960*/  FMUL R18, R8, R7 ;  /* 0x0000000708127220 */ /* 0x020fd00000400000 */
[----:B0-----:R-:W-:Y:S05]  /*1970*/  @!P0 BRA `(.L_x_36) ;  /* 0x0000000000108947 */ /* 0x001fea0003800000 */
[----:B------:R-:W-:Y:S02]  /*1980*/  MOV R14, R12 ;  /* 0x0000000c000e7202 */ /* 0x000fe40000000f00 */
[----:B------:R-:W-:-:S07]  /*1990*/  MOV R4, 0x19b0 ;  /* 0x000019b000047802 */ /* 0x000fce0000000f00 */
[----:B--2---:R-:W-:Y:S05]  /*19a0*/  CALL.REL.NOINC `($__internal_0_$__cuda_sm20_sqrt_rn_f32_slowpath) ;  /* 0x0000002400907944 */ /* 0x004fea0003c00000 */
[----:B------:R-:W-:Y:S05]  /*19b0*/  BRA `(.L_x_37) ;  /* 0x0000000000107947 */ /* 0x000fea0003800000 */
.L_x_36:
[----:B--2---:R-:W-:Y:S01]  /*19c0*/  FMUL.FTZ R7, R12, R11 ;  /* 0x0000000b0c077220 */ /* 0x004fe20000410000 */
[----:B------:R-:W-:-:S03]  /*19d0*/  FMUL.FTZ R8, R11, 0.5 ;  /* 0x3f0000000b087820 */ /* 0x000fc60000410000 */
[----:B------:R-:W-:-:S04]  /*19e0*/  FFMA R4, -R7, R7, R12 ;  /* 0x0000000707047223 */ /* 0x000fc8000000010c */
[----:B------:R-:W-:-:S07]  /*19f0*/  FFMA R7, R4, R8, R7 ;  /* 0x0000000804077223 */ /* 0x000fce0000000007 */
.L_x_37:
        /* <DEDUP_REMOVED lines=12> */
.L_x_39:
[----:B------:R-:W-:Y:S05]  /*1ac0*/  BSYNC.RECONVERGENT B2 ;  /* 0x0000000000027941 */ /* 0x000fea0003800200 */
.L_x_38:
[----:B------:R0:W-:Y:S01]  /*1ad0*/  STL [R0+0x4], R4 ;  /* 0x0000040400007387 */ /* 0x0001e20000100800 */
[----:B------:R-:W-:Y:S01]  /*1ae0*/  FADD R3, R3, R4 ;  /* 0x0000000403037221 */ /* 0x000fe20000000000 */
[----:B------:R-:W-:-:S07]  /*1af0*/  IADD3 R2, PT, PT, R2, 0x2, RZ ;  /* 0x0000000202027810 */ /* 0x000fce0007ffe0ff */
.L_x_27:
[----:B------:R-:W1:Y:S02]  /*1b00*/  LDCU UR4, c[0x0][0x3a8] ;  /* 0x00007500ff0477ac */ /* 0x000e640008000800 */
[----:B-1----:R-:W-:-:S04]  /*1b10*/  ULOP3.LUT UR4, UR4, 0x1, URZ, 0xc0, !UPT ;  /* 0x0000000104047892 */ /* 0x002fc8000f8ec0ff */
[----:B------:R-:W-:-:S09]  /*1b20*/  UISETP.NE.U32.AND UP0, UPT, UR4, 0x1, UPT ;  /* 0x000000010400788c */ /* 0x000fd2000bf05070 */
[----:B------:R-:W-:Y:S05]  /*1b30*/  BRA.U UP0, `(.L_x_0) ;  /* 0x0000000500147547 */ /* 0x000fea000b800000 */
[----:B------:R-:W1:Y:S08]  /*1b40*/  LDC.64 R10, c[0x0][0x398] ;  /* 0x0000e600ff0a7b82 */ /* 0x000e700000000a00 */
[----:B------:R-:W2:Y:S08]  /*1b50*/  LDC.64 R8, c[0x0][0x390] ;  /* 0x0000e400ff087b82 */ /* 0x000eb00000000a00 */
[----:B------:R-:W3:Y:S01]  /*1b60*/  LDC.64 R12, c[0x0][0x3a0] ;  /* 0x0000e800ff0c7b82 */ /* 0x000ee20000000a00 */
[----:B-1----:R-:W-:-:S05]  /*1b70*/  IMAD.WIDE.U32 R10, R2, 0x4, R10 ;  /* 0x00000004020a7825 */ /* 0x002fca00078e000a */
[----:B------:R-:W4:Y:S01]  /*1b80*/  LDG.E R7, desc[UR16][R10.64] ;  /* 0x000000100a077981 */ /* 0x000f22000c1e1900 */
[----:B--2---:R-:W-:-:S06]  /*1b90*/  IMAD.WIDE.U32 R8, R2, 0x4, R8 ;  /* 0x0000000402087825 */ /* 0x004fcc00078e0008 */
[----:B------:R-:W2:Y:S01]  /*1ba0*/  LDG.E R8, desc[UR16][R8.64] ;  /* 0x0000001008087981 */ /* 0x000ea2000c1e1900 */
[----:B---3--:R-:W-:-:S05]  /*1bb0*/  IMAD.WIDE.U32 R12, R2, 0x4, R12 ;  /* 0x00000004020c7825 */ /* 0x008fca00078e000c */
[----:B0-----:R0:W5:Y:S01]  /*1bc0*/  LDG.E R0, desc[UR16][R12.64] ;  /* 0x000000100c007981 */ /* 0x001162000c1e1900 */
[----:B------:R-:W-:Y:S01]  /*1bd0*/  BSSY.RECONVERGENT B2, `(.L_x_40) ;  /* 0x0000010000027945 */ /* 0x000fe20003800200 */
[----:B----4-:R-:W1:Y:S01]  /*1be0*/  MUFU.RCP R4, R7 ;  /* 0x0000000700047308 */ /* 0x010e620000001000 */
[----:B--2--5:R-:W-:-:S04]  /*1bf0*/  FADD R5, R5, -R8 ;  /* 0x8000000805057221 */ /* 0x024fc80000000000 */
        /* <DEDUP_REMOVED lines=12> */
[----:B------:R-:W-:-:S07]  /*1cc0*/  MOV R15, R4 ;  /* 0x00000004000f7202 */ /* 0x000fce0000000f00 */
.L_x_41:
[----:B------:R-:W-:Y:S05]  /*1cd0*/  BSYNC.RECONVERGENT B2 ;  /* 0x0000000000027941 */ /* 0x000fea0003800200 */
.L_x_40:
        /* <DEDUP_REMOVED lines=18> */
[----:B------:R-:W-:-:S05]  /*1e00*/  FMUL R18, R0, R7 ;  /* 0x0000000700127220 */ /* 0x000fca0000400000 */
[----:B0-----:R-:W-:Y:S05]  /*1e10*/  @!P0 BRA `(.L_x_42) ;  /* 0x00000000000c8947 */ /* 0x001fea0003800000 */
[----:B------:R-:W-:-:S07]  /*1e20*/  MOV R4, 0x1e40 ;  /* 0x00001e4000047802 */ /* 0x000fce0000000f00 */
[----:B--2---:R-:W-:Y:S05]  /*1e30*/  CALL.REL.NOINC `($__internal_0_$__cuda_sm20_sqrt_rn_f32_slowpath) ;  /* 0x00000020006c7944 */ /* 0x004fea0003c00000 */
[----:B------:R-:W-:Y:S05]  /*1e40*/  BRA `(.L_x_43) ;  /* 0x0000000000107947 */ /* 0x000fea0003800000 */
.L_x_42:
[----:B--2---:R-:W-:Y:S01]  /*1e50*/  FMUL.FTZ R7, R14, R11 ;  /* 0x0000000b0e077220 */ /* 0x004fe20000410000 */
[----:B------:R-:W-:-:S03]  /*1e60*/  FMUL.FTZ R4, R11, 0.5 ;  /* 0x3f0000000b047820 */ /* 0x000fc60000410000 */
[----:B------:R-:W-:-:S04]  /*1e70*/  FFMA R0, -R7, R7, R14 ;  /* 0x0000000707007223 */ /* 0x000fc8000000010e */
[----:B------:R-:W-:-:S07]  /*1e80*/  FFMA R7, R0, R4, R7 ;  /* 0x0000000400077223 */ /* 0x000fce0000000007 */
.L_x_43:
        /* <DEDUP_REMOVED lines=12> */
.L_x_45:
[----:B------:R-:W-:Y:S05]  /*1f50*/  BSYNC.RECONVERGENT B2 ;  /* 0x0000000000027941 */ /* 0x000fea0003800200 */
.L_x_44:
[----:B------:R-:W-:Y:S01]  /*1f60*/  LEA R5, R2, R1, 0x2 ;  /* 0x0000000102057211 */ /* 0x000fe200078e10ff */
[----:B------:R-:W-:-:S04]  /*1f70*/  FADD R3, R3, R4 ;  /* 0x0000000403037221 */ /* 0x000fc80000000000 */
[----:B------:R1:W-:Y:S03]  /*1f80*/  STL [R5], R4 ;  /* 0x0000000405007387 */ /* 0x0003e60000100800 */
.L_x_0:
[----:B-1---5:R-:W1:Y:S02]  /*1f90*/  LDC R5, c[0x0][0x3a8] ;  /* 0x0000ea00ff057b82 */ /* 0x022e640000000800 */
[----:B-1----:R-:W-:-:S13]  /*1fa0*/  ISETP.GE.AND P0, PT, R5, 0x1, PT ;  /* 0x000000010500780c */ /* 0x002fda0003f06270 */
[----:B------:R-:W-:Y:S05]  /*1fb0*/  @!P0 EXIT ;  /* 0x000000000000894d */ /* 0x000fea0003800000 */
[C---:B------:R-:W-:Y:S01]  /*1fc0*/  ISETP.GE.U32.AND P0, PT, R5.reuse, 0x10, PT ;  /* 0x000000100500780c */ /* 0x040fe20003f06070 */
[----:B------:R-:W-:Y:S02]  /*1fd0*/  HFMA2 R8, -RZ, RZ, 0, 0 ;  /* 0x00000000ff087431 */ /* 0x000fe400000001ff */
[----:B0-----:R-:W-:Y:S01]  /*1fe0*/  IMAD R0, R6, R5, RZ ;  /* 0x0000000506007224 */ /* 0x001fe200078e02ff */
[----:B------:R-:W-:-:S09]  /*1ff0*/  LOP3.LUT R2, R5, 0xf, RZ, 0xc0, !PT ;  /* 0x0000000f05027812 */ /* 0x000fd200078ec0ff */
[----:B------:R-:W-:Y:S05]  /*2000*/  @!P0 BRA `(.L_x_46) ;  /* 0x0000001000388947 */ /* 0x000fea0003800000 */
[----:B------:R-:W0:Y:S01]  /*2010*/  LDCU.64 UR4, c[0x0][0x3b0] ;  /* 0x00007600ff0477ac */ /* 0x000e220008000a00 */
[----:B------:R-:W-:Y:S02]  /*2020*/  LOP3.LUT R8, R5, 0x7ffffff0, RZ, 0xc0, !PT ;  /* 0x7ffffff005087812 */ /* 0x000fe400078ec0ff */
[----:B------:R-:W-:Y:S02]  /*2030*/  IADD3 R9, PT, PT, R1, 0x20, RZ ;  /* 0x0000002001097810 */ /* 0x000fe40007ffe0ff */
[----:B------:R-:W-:Y:S02]  /*2040*/  MOV R10, R0 ;  /* 0x00000000000a7202 */ /* 0x000fe40000000f00 */
[----:B------:R-:W-:Y:S01]  /*2050*/  IADD3 R11, PT, PT, -R8, RZ, RZ ;  /* 0x000000ff080b7210 */ /* 0x000fe20007ffe1ff */
[----:B0-----:R-:W-:-:S04]  /*2060*/  UIADD3 UR4, UP0, UPT, UR4, 0x20, URZ ;  /* 0x0000002004047890 */ /* 0x001fc8000ff1e0ff */
[----:B------:R-:W-:-:S12]  /*2070*/  UIADD3.X UR5, UPT, UPT, URZ, UR5, URZ, UP0, !UPT ;  /* 0x00000005ff057290 */ /* 0x000fd800087fe4ff */
.L_x_79:
[----:B0-----:R-:W2:Y:S01]  /*2080*/  LDL.128 R4, [R9+-0x20] ;  /* 0xffffe00009047983 */ /* 0x001ea20000100c00 */
[----:B------:R-:W0:Y:S01]  /*2090*/  MUFU.RCP R12, R3 ;  /* 0x00000003000c7308 */ /* 0x000e220000001000 */
[----:B------:R-:W-:Y:S01]  /*20a0*/  MOV R20, UR4 ;  /* 0x0000000400147c02 */ /* 0x000fe20008000f00 */
[----:B------:R-:W-:Y:S01]  /*20b0*/  BSSY.RECONVERGENT B2, `(.L_x_47) ;  /* 0x0000011000027945 */ /* 0x000fe20003800200 */
[----:B------:R-:W-:Y:S02]  /*20c0*/  MOV R21, UR5 ;  /* 0x0000000500157c02 */ /* 0x000fe40008000f00 */
[----:B------:R-:W-:Y:S01]  /*20d0*/  IADD3 R11, PT, PT, R11, 0x10, RZ ;  /* 0x000000100b0b7810 */ /* 0x000fe20007ffe0ff */
[----:B------:R-:W-:-:S03]  /*20e0*/  IMAD.WIDE R20, R10, 0x4, R20 ;  /* 0x000000040a147825 */ /* 0x000fc600078e0214 */
[----:B------:R-:W-:Y:S01]  /*20f0*/  ISETP.NE.AND P2, PT, R11, RZ, PT ;  /* 0x000000ff0b00720c */ /* 0x000fe20003f45270 */
[----:B0-----:R-:W-:-:S04]  /*2100*/  FFMA R13, R12, -R3, 1 ;  /* 0x3f8000000c0d7423 */ /* 0x001fc80000000803 */
[----:B------:R-:W-:Y:S01]  /*2110*/  FFMA R13, R12, R13, R12 ;  /* 0x0000000d0c0d7223 */ /* 0x000fe2000000000c */
[----:B--2---:R-:W0:Y:S03]  /*2120*/  FCHK P0, R4, R3 ;  /* 0x0000000304007302 */ /* 0x004e260000000000 */
[----:B------:R-:W-:-:S04]  /*2130*/  FFMA R12, R4, R13, RZ ;  /* 0x0000000d040c7223 */ /* 0x000fc800000000ff */
[----:B------:R-:W-:-:S04]  /*2140*/  FFMA R14, R12, -R3, R4 ;  /* 0x800000030c0e7223 */ /* 0x000fc80000000004 */
[----:B------:R-:W-:Y:S01]  /*2150*/  FFMA R13, R13, R14, R12 ;  /* 0x0000000e0d0d7223 */ /* 0x000fe2000000000c */
[----:B0-----:R-:W-:Y:S06]  /*2160*/  @!P0 BRA `(.L_x_48) ;  /* 0x0000000000148947 */ /* 0x001fec0003800000 */
[----:B------:R-:W-:Y:S02]  /*2170*/  MOV R18, R4 ;  /* 0x0000000400127202 */ /* 0x000fe40000000f00 */
[----:B------:R-:W-:Y:S02]  /*2180*/  MOV R15, R3 ;  /* 0x00000003000f7202 */ /* 0x000fe40000000f00 */
[----:B------:R-:W-:-:S07]  /*2190*/  MOV R12, 0x21b0 ;  /* 0x000021b0000c7802 */ /* 0x000fce0000000f00 */
[----:B------:R-:W-:Y:S05]  /*21a0*/  CALL.REL.NOINC `($__internal_1_$__cuda_sm3x_div_rn_noftz_f32_slowpath) ;  /* 0x0000001c00ec7944 */ /* 0x000fea0003c00000 */
[----:B------:R-:W-:-:S07]  /*21b0*/  MOV R13, R4 ;  /* 0x00000004000d7202 */ /* 0x000fce0000000f00 */
.L_x_48:
[----:B------:R-:W-:Y:S05]  /*21c0*/  BSYNC.RECONVERGENT B2 ;  /* 0x0000000000027941 */ /* 0x000fea0003800200 */
.L_x_47:
[----:B------:R-:W0:Y:S01]  /*21d0*/  MUFU.RCP R4, R3 ;  /* 0x0000000300047308 */ /* 0x000e220000001000 */
[----:B------:R1:W-:Y:S01]  /*21e0*/  STG.E desc[UR16][R20.64+-0x20], R13 ;  /* 0xffffe00d14007986 */ /* 0x0003e2000c101910 */
[----:B------:R-:W-:Y:S06]  /*21f0*/  BSSY.RECONVERGENT B2, `(.L_x_49) ;  /* 0x000000c000027945 */ /* 0x000fec0003800200 */
[----:B------:R-:W2:Y:S01]  /*2200*/  FCHK P0, R5, R3 ;  /* 0x0000000305007302 */ /* 0x000ea20000000000 */
[----:B0-----:R-:W-:-:S04]  /*2210*/  FFMA R15, R4, -R3, 1 ;  /* 0x3f800000040f7423 */ /* 0x001fc80000000803 */
[----:B------:R-:W-:-:S04]  /*2220*/  FFMA R17, R4, R15, R4 ;  /* 0x0000000f04117223 */ /* 0x000fc80000000004 */
[----:B------:R-:W-:-:S04]  /*2230*/  FFMA R4, R5, R17, RZ ;  /* 0x0000001105047223 */ /* 0x000fc800000000ff */
[----:B------:R-:W-:-:S04]  /*2240*/  FFMA R15, R4, -R3, R5 ;  /* 0x80000003040f7223 */ /* 0x000fc80000000005 */
[----:B------:R-:W-:Y:S01]  /*2250*/  FFMA R4, R17, R15, R4 ;  /* 0x0000000f11047223 */ /* 0x000fe20000000004 */
[----:B-12---:R-:W-:Y:S06]  /*2260*/  @!P0 BRA `(.L_x_50) ;  /* 0x0000000000108947 */ /* 0x006fec0003800000 */
[----:B------:R-:W-:Y:S02]  /*2270*/  MOV R18, R5 ;  /* 0x0000000500127202 */ /* 0x000fe40000000f00 */
[----:B------:R-:W-:Y:S02]  /*2280*/  MOV R15, R3 ;  /* 0x00000003000f7202 */ /* 0x000fe40000000f00 */
[----:B------:R-:W-:-:S07]  /*2290*/  MOV R12, 0x22b0 ;  /* 0x000022b0000c7802 */ /* 0x000fce0000000f00 */
[----:B------:R-:W-:Y:S05]  /*22a0*/  CALL.REL.NOINC `($__internal_1_$__cuda_sm3x_div_rn_noftz_f32_slowpath) ;  /* 0x0000001c00ac7944 */ /* 0x000fea0003c00000 */
.L_x_50:
[----:B------:R-:W-:Y:S05]  /*22b0*/  BSYNC.RECONVERGENT B2 ;  /* 0x0000000000027941 */ /* 0x000fea0003800200 */
.L_x_49:
        /* <DEDUP_REMOVED lines=14> */
[----:B------:R-:W-:-:S07]  /*23a0*/  MOV R5, R4 ;  /* 0x0000000400057202 */ /* 0x000fce0000000f00 */
.L_x_52:
[----:B------:R-:W-:Y:S05]  /*23b0*/  BSYNC.RECONVERGENT B2 ;  /* 0x0000000000027941 */ /* 0x000fea0003800200 */
.L_x_51:
        /* <DEDUP_REMOVED lines=15> */
.L_x_54:
[----:B------:R-:W-:Y:S05]  /*24b0*/  BSYNC.RECONVERGENT B2 ;  /* 0x0000000000027941 */ /* 0x000fea0003800200 */
.L_x_53:
[----:B------:R-:W2:Y:S01]  /*24c0*/  LDL.128 R4, [R9+-0x10] ;  /* 0xfffff00009047983 */ /* 0x000ea20000100c00 */
[----:B------:R-:W0:Y:S01]  /*24d0*/  MUFU.RCP R12, R3 ;  /* 0x00000003000c7308 */ /* 0x000e220000001000 */
[----:B------:R-:W-:Y:S02]  /*24e0*/  BSSY.RECONVERGENT B2, `(.L_x_55) ;  /* 0x000000e000027945 */ /* 0x000fe40003800200 */
[----:B------:R1:W-:Y:S01]  /*24f0*/  STG.E desc[UR16][R20.64+-0x14], R15 ;  /* 0xffffec0f14007986 */ /* 0x0003e2000c101910 */
[----:B0-----:R-:W-:-:S04]  /*2500*/  FFMA R13, R12, -R3, 1 ;  /* 0x3f8000000c0d7423 */ /* 0x001fc80000000803 */
[----:B------:R-:W-:Y:S01]  /*2510*/  FFMA R13, R12, R13, R12 ;  /* 0x0000000d0c0d7223 */ /* 0x000fe2000000000c */
[----:B--2---:R-:W0:Y:S03]  /*2520*/  FCHK P0, R4, R3 ;  /* 0x0000000304007302 */ /* 0x004e260000000000 */
[----:B------:R-:W-:-:S04]  /*2530*/  FFMA R17, R13, R4, RZ ;  /* 0x000000040d117223 */ /* 0x000fc800000000ff */
[----:B------:R-:W-:-:S04]  /*2540*/  FFMA R12, R17, -R3, R4 ;  /* 0x80000003110c7223 */ /* 0x000fc80000000004 */
[----:B------:R-:W-:Y:S01]  /*2550*/  FFMA R13, R13, R12, R17 ;  /* 0x0000000c0d0d7223 */ /* 0x000fe20000000011 */
[----:B01----:R-:W-:Y:S06]  /*2560*/  @!P0 BRA `(.L_x_56) ;  /* 0x0000000000148947 */ /* 0x003fec0003800000 */
[----:B------:R-:W-:Y:S02]  /*2570*/  MOV R18, R4 ;  /* 0x0000000400127202 */ /* 0x000fe40000000f00 */
[----:B------:R-:W-:Y:S02]  /*2580*/  MOV R15, R3 ;  /* 0x00000003000f7202 */ /* 0x000fe40000000f00 */
[----:B------:R-:W-:-:S07]  /*2590*/  MOV R12, 0x25b0 ;  /* 0x000025b0000c7802 */ /* 0x000fce0000000f00 */
[----:B------:R-:W-:Y:S05]  /*25a0*/  CALL.REL.NOINC `($__internal_1_$__cuda_sm3x_div_rn_noftz_f32_slowpath) ;  /* 0x0000001800ec7944 */ /* 0x000fea0003c00000 */
[----:B------:R-:W-:-:S07]  /*25b0*/  MOV R13, R4 ;  /* 0x00000004000d7202 */ /* 0x000fce0000000f00 */
.L_x_56:
[----:B------:R-:W-:Y:S05]  /*25c0*/  BSYNC.RECONVERGENT B2 ;  /* 0x0000000000027941 */ /* 0x000fea0003800200 */
.L_x_55:
        /* <DEDUP_REMOVED lines=14> */
.L_x_58:
[----:B------:R-:W-:Y:S05]  /*26b0*/  BSYNC.RECONVERGENT B2 ;  /* 0x0000000000027941 */ /* 0x000fea0003800200 */
.L_x_57:
        /* <DEDUP_REMOVED lines=15> */
.L_x_60:
[----:B------:R-:W-:Y:S05]  /*27b0*/  BSYNC.RECONVERGENT B2 ;  /* 0x0000000000027941 */ /* 0x000fea0003800200 */
.L_x_59:
        /* <DEDUP_REMOVED lines=15> */
.L_x_62:
[----:B------:R-:W-:Y:S05]  /*28b0*/  BSYNC.RECONVERGENT B2 ;  /* 0x0000000000027941 */ /* 0x000fea0003800200 */
.L_x_61:
[----:B------:R-:W2:Y:S01]  /*28c0*/  LDL.128 R4, [R9] ;  /* 0x0000000009047983 */ /* 0x000ea20000100c00 */
        /* <DEDUP_REMOVED lines=15> */
.L_x_64:
[----:B------:R-:W-:Y:S05]  /*29c0*/  BSYNC.RECONVERGENT B2 ;  /* 0x0000000000027941 */ /* 0x000fea0003800200 */
.L_x_63:
        /* <DEDUP_REMOVED lines=14> */
.L_x_66:
[----:B------:R-:W-:Y:S05]  /*2ab0*/  BSYNC.RECONVERGENT B2 ;  /* 0x0000000000027941 */ /* 0x000fea0003800200 */
.L_x_65:
        /* <DEDUP_REMOVED lines=15> */
.L_x_68:
[----:B------:R-:W-:Y:S05]  /*2bb0*/  BSYNC.RECONVERGENT B2 ;  /* 0x0000000000027941 */ /* 0x000fea0003800200 */
.L_x_67:
        /* <DEDUP_REMOVED lines=15> */
.L_x_70:
[----:B------:R-:W-:Y:S05]  /*2cb0*/  BSYNC.RECONVERGENT B2 ;  /* 0x0000000000027941 */ /* 0x000fea0003800200 */
.L_x_69:
[----:B------:R-:W2:Y:S01]  /*2cc0*/  LDL.128 R4, [R9+0x10] ;  /* 0x0000100009047983 */ /* 0x000ea20000100c00 */
        /* <DEDUP_REMOVED lines=15> */
.L_x_72:
[----:B------:R-:W-:Y:S05]  /*2dc0*/  BSYNC.RECONVERGENT B2 ;  /* 0x0000000000027941 */ /* 0x000fea0003800200 */
.L_x_71:
        /* <DEDUP_REMOVED lines=14> */
.L_x_74:
[----:B------:R-:W-:Y:S05]  /*2eb0*/  BSYNC.RECONVERGENT B2 ;  /* 0x0000000000027941 */ /* 0x000fea0003800200 */
.L_x_73:
        /* <DEDUP_REMOVED lines=15> */
.L_x_76:
[----:B------:R-:W-:Y:S05]  /*2fb0*/  BSYNC.RECONVERGENT B2 ;  /* 0x0000000000027941 */ /* 0x000fea0003800200 */
.L_x_75:
        /* <DEDUP_REMOVED lines=14> */
.L_x_78:
[----:B------:R-:W-:Y:S05]  /*30a0*/  BSYNC.RECONVERGENT B2 ;  /* 0x0000000000027941 */ /* 0x000fea0003800200 */
.L_x_77:
[----:B------:R0:W-:Y:S01]  /*30b0*/  STG.E desc[UR16][R20.64+0x1c], R4 ;  /* 0x00001c0414007986 */ /* 0x0001e2000c101910 */
[----:B------:R-:W-:Y:S02]  /*30c0*/  IADD3 R9, PT, PT, R9, 0x40, RZ ;  /* 0x0000004009097810 */ /* 0x000fe40007ffe0ff */
[----:B------:R-:W-:Y:S01]  /*30d0*/  IADD3 R10, PT, PT, R10, 0x10, RZ ;  /* 0x000000100a0a7810 */ /* 0x000fe20007ffe0ff */
[----:B------:R-:W-:Y:S06]  /*30e0*/  @P2 BRA `(.L_x_79) ;  /* 0xffffffec00e42947 */ /* 0x000fec000383ffff */
.L_x_46:
[----:B------:R-:W-:-:S13]  /*30f0*/  ISETP.NE.AND P0, PT, R2, RZ, PT ;  /* 0x000000ff0200720c */ /* 0x000fda0003f05270 */
[----:B------:R-:W-:Y:S05]  /*3100*/  @!P0 EXIT ;  /* 0x000000000000894d */ /* 0x000fea0003800000 */
[----:B------:R-:W1:Y:S01]  /*3110*/  LDCU UR4, c[0x0][0x3a8] ;  /* 0x00007500ff0477ac */ /* 0x000e620008000800 */
[----:B------:R-:W-:Y:S01]  /*3120*/  ISETP.GE.U32.AND P0, PT, R2, 0x8, PT ;  /* 0x000000080200780c */ /* 0x000fe20003f06070 */
[----:B-1----:R-:W-:-:S12]  /*3130*/  ULOP3.LUT UR4, UR4, 0x7, URZ, 0xc0, !UPT ;  /* 0x0000000704047892 */ /* 0x002fd8000f8ec0ff */
[----:B------:R-:W-:Y:S05]  /*3140*/  @!P0 BRA `(.L_x_80) ;  /* 0x0000000800108947 */ /* 0x000fea0003800000 */
[----:B------:R-:W-:-:S05]  /*3150*/  LEA R2, R8, R1, 0x2 ;  /* 0x0000000108027211 */ /* 0x000fca00078e10ff */
[----:B------:R-:W2:Y:S01]  /*3160*/  LDL R18, [R2] ;  /* 0x0000000002127983 */ /* 0x000ea20000100800 */
[----:B0-----:R-:W0:Y:S01]  /*3170*/  MUFU.RCP R4, R3 ;  /* 0x0000000300047308 */ /* 0x001e220000001000 */
[----:B------:R-:W-:Y:S01]  /*3180*/  BSSY.RECONVERGENT B2, `(.L_x_81) ;  /* 0x000000c000027945 */ /* 0x000fe20003800200 */
[----:B0-----:R-:W-:-:S04]  /*3190*/  FFMA R5, R4, -R3, 1 ;  /* 0x3f80000004057423 */ /* 0x001fc80000000803 */
[----:B------:R-:W-:Y:S02]  /*31a0*/  FFMA R4, R4, R5, R4 ;  /* 0x0000000504047223 */ /* 0x000fe40000000004 */
[----:B--2---:R-:W0:Y:S02]  /*31b0*/  FCHK P0, R18, R3 ;  /* 0x0000000312007302 */ /* 0x004e240000000000 */
[----:B------:R-:W-:-:S04]  /*31c0*/  FFMA R5, R4, R18, RZ ;  /* 0x0000001204057223 */ /* 0x000fc800000000ff */
[----:B------:R-:W-:-:S04]  /*31d0*/  FFMA R6, R5, -R3, R18 ;  /* 0x8000000305067223 */ /* 0x000fc80000000012 */
[----:B------:R-:W-:Y:S01]  /*31e0*/  FFMA R5, R4, R6, R5 ;  /* 0x0000000604057223 */ /* 0x000fe20000000005 */
[----:B0-----:R-:W-:Y:S06]  /*31f0*/  @!P0 BRA `(.L_x_82) ;  /* 0x0000000000108947 */ /* 0x001fec0003800000 */
[----:B------:R-:W-:Y:S02]  /*3200*/  MOV R15, R3 ;  /* 0x00000003000f7202 */ /* 0x000fe40000000f00 */
[----:B------:R-:W-:-:S07]  /*3210*/  MOV R12, 0x3230 ;  /* 0x00003230000c7802 */ /* 0x000fce0000000f00 */
[----:B------:R-:W-:Y:S05]  /*3220*/  CALL.REL.NOINC `($__internal_1_$__cuda_sm3x_div_rn_noftz_f32_slowpath) ;  /* 0x0000000c00cc7944 */ /* 0x000fea0003c00000 */
[----:B------:R-:W-:-:S07]  /*3230*/  MOV R5, R4 ;  /* 0x0000000400057202 */ /* 0x000fce0000000f00 */
.L_x_82:
[----:B------:R-:W-:Y:S05]  /*3240*/  BSYNC.RECONVERGENT B2 ;  /* 0x0000000000027941 */ /* 0x000fea0003800200 */
.L_x_81:
[----:B------:R-:W2:Y:S01]  /*3250*/  LDL R18, [R2+0x4] ;  /* 0x0000040002127983 */ /* 0x000ea20000100800 */
[----:B------:R-:W0:Y:S01]  /*3260*/  LDC.64 R6, c[0x0][0x3b0] ;  /* 0x0000ec00ff067b82 */ /* 0x000e220000000a00 */
[----:B------:R-:W1:Y:S01]  /*3270*/  MUFU.RCP R4, R3 ;  /* 0x0000000300047308 */ /* 0x000e620000001000 */
[----:B------:R-:W-:Y:S01]  /*3280*/  IADD3 R9, PT, PT, R0, R8, RZ ;  /* 0x0000000800097210 */ /* 0x000fe20007ffe0ff */
[----:B------:R-:W-:Y:S04]  /*3290*/  BSSY.RECONVERGENT B2, `(.L_x_83) ;  /* 0x000000e000027945 */ /* 0x000fe80003800200 */
[----:B0-----:R-:W-:-:S04]  /*32a0*/  IMAD.WIDE R6, R9, 0x4, R6 ;  /* 0x0000000409067825 */ /* 0x001fc800078e0206 */
[C---:B-1----:R-:W-:Y:S01]  /*32b0*/  FFMA R9, R4.reuse, -R3, 1 ;  /* 0x3f80000004097423 */ /* 0x042fe20000000803 */
[----:B------:R0:W-:Y:S03]  /*32c0*/  STG.E desc[UR16][R6.64], R5 ;  /* 0x0000000506007986 */ /* 0x0001e6000c101910 */
[----:B------:R-:W-:Y:S01]  /*32d0*/  FFMA R4, R4, R9, R4 ;  /* 0x0000000904047223 */ /* 0x000fe20000000004 */
[----:B--2---:R-:W1:Y:S03]  /*32e0*/  FCHK P0, R18, R3 ;  /* 0x0000000312007302 */ /* 0x004e660000000000 */
[----:B------:R-:W-:-:S04]  /*32f0*/  FFMA R9, R4, R18, RZ ;  /* 0x0000001204097223 */ /* 0x000fc800000000ff */
[----:B------:R-:W-:-:S04]  /*3300*/  FFMA R10, R9, -R3, R18 ;  /* 0x80000003090a7223 */ /* 0x000fc80000000012 */
[----:B------:R-:W-:Y:S01]  /*3310*/  FFMA R9, R4, R10, R9 ;  /* 0x0000000a04097223 */ /* 0x000fe20000000009 */
[----:B01----:R-:W-:Y:S06]  /*3320*/  @!P0 BRA `(.L_x_84) ;  /* 0x0000000000108947 */ /* 0x003fec0003800000 */
[----:B------:R-:W-:Y:S02]  /*3330*/  MOV R15, R3 ;  /* 0x00000003000f7202 */ /* 0x000fe40000000f00 */
[----:B------:R-:W-:-:S07]  /*3340*/  MOV R12, 0x3360 ;  /* 0x00003360000c7802 */ /* 0x000fce0000000f00 */
[----:B------:R-:W-:Y:S05]  /*3350*/  CALL.REL.NOINC `($__internal_1_$__cuda_sm3x_div_rn_noftz_f32_slowpath) ;  /* 0x0000000c00807944 */ /* 0x000fea0003c00000 */
[----:B------:R-:W-:-:S07]  /*3360*/  MOV R9, R4 ;  /* 0x0000000400097202 */ /* 0x000fce0000000f00 */
.L_x_84:
[----:B------:R-:W-:Y:S05]  /*3370*/  BSYNC.RECONVERGENT B2 ;  /* 0x0000000000027941 */ /* 0x000fea0003800200 */
.L_x_83:
[----:B------:R-:W2:Y:S01]  /*3380*/  LDL R18, [R2+0x8] ;  /* 0x0000080002127983 */ /* 0x000ea20000100800 */
        /* <DEDUP_REMOVED lines=14> */
.L_x_86:
[----:B------:R-:W-:Y:S05]  /*3470*/  BSYNC.RECONVERGENT B2 ;  /* 0x0000000000027941 */ /* 0x000fea0003800200 */
.L_x_85:
        /* <DEDUP_REMOVED lines=15> */
.L_x_88:
[----:B------:R-:W-:Y:S05]  /*3570*/  BSYNC.RECONVERGENT B2 ;  /* 0x0000000000027941 */ /* 0x000fea0003800200 */
.L_x_87:
        /* <DEDUP_REMOVED lines=15> */
.L_x_90:
[----:B------:R-:W-:Y:S05]  /*3670*/  BSYNC.RECONVERGENT B2 ;  /* 0x0000000000027941 */ /* 0x000fea0003800200 */
.L_x_89:
        /* <DEDUP_REMOVED lines=15> */
.L_x_92:
[----:B------:R-:W-:Y:S05]  /*3770*/  BSYNC.RECONVERGENT B2 ;  /* 0x0000000000027941 */ /* 0x000fea0003800200 */
.L_x_91:
        /* <DEDUP_REMOVED lines=15> */
.L_x_94:
[----:B------:R-:W-:Y:S05]  /*3870*/  BSYNC.RECONVERGENT B2 ;  /* 0x0000000000027941 */ /* 0x000fea0003800200 */
.L_x_93:
        /* <DEDUP_REMOVED lines=14> */
.L_x_96:
[----:B------:R-:W-:Y:S05]  /*3960*/  BSYNC.RECONVERGENT B2 ;  /* 0x0000000000027941 */ /* 0x000fea0003800200 */
.L_x_95:
[----:B------:R1:W-:Y:S01]  /*3970*/  STG.E desc[UR16][R6.64+0x1c], R4 ;  /* 0x00001c0406007986 */ /* 0x0003e2000c101910 */
[----:B------:R-:W-:-:S07]  /*3980*/  IADD3 R8, PT, PT, R8, 0x8, RZ ;  /* 0x0000000808087810 */ /* 0x000fce0007ffe0ff */
.L_x_80:
[----:B------:R-:W-:-:S13]  /*3990*/  ISETP.NE.AND P0, PT, RZ, UR4, PT ;  /* 0x00000004ff007c0c */ /* 0x000fda000bf05270 */
[----:B------:R-:W-:Y:S05]  /*39a0*/  @!P0 EXIT ;  /* 0x000000000000894d */ /* 0x000fea0003800000 */
[----:B------:R-:W2:Y:S01]  /*39b0*/  LDCU UR5, c[0x0][0x3a8] ;  /* 0x00007500ff0577ac */ /* 0x000ea20008000800 */
[----:B------:R-:W-:Y:S02]  /*39c0*/  UISETP.GE.U32.AND UP0, UPT, UR4, 0x4, UPT ;  /* 0x000000040400788c */ /* 0x000fe4000bf06070 */
[----:B--2---:R-:W-:-:S07]  /*39d0*/  ULOP3.LUT UR5, UR5, 0x3, URZ, 0xc0, !UPT ;  /* 0x0000000305057892 */ /* 0x004fce000f8ec0ff */
[----:B------:R-:W-:Y:S05]  /*39e0*/  BRA.U !UP0, `(.L_x_97) ;  /* 0x0000000508107547 */ /* 0x000fea000b800000 */
[----:B------:R-:W-:-:S05]  /*39f0*/  LEA R2, R8, R1, 0x2 ;  /* 0x0000000108027211 */ /* 0x000fca00078e10ff */
[----:B------:R-:W2:Y:S01]  /*3a00*/  LDL R18, [R2] ;  /* 0x0000000002127983 */ /* 0x000ea20000100800 */
[----:B01----:R-:W0:Y:S01]  /*3a10*/  MUFU.RCP R4, R3 ;  /* 0x0000000300047308 */ /* 0x003e220000001000 */
        /* <DEDUP_REMOVED lines=12> */
.L_x_99:
[----:B------:R-:W-:Y:S05]  /*3ae0*/  BSYNC.RECONVERGENT B2 ;  /* 0x0000000000027941 */ /* 0x000fea0003800200 */
.L_x_98:
        /* <DEDUP_REMOVED lines=18> */
.L_x_101:
[----:B------:R-:W-:Y:S05]  /*3c10*/  BSYNC.RECONVERGENT B2 ;  /* 0x0000000000027941 */ /* 0x000fea0003800200 */
.L_x_100:
        /* <DEDUP_REMOVED lines=15> */
.L_x_103:
[----:B------:R-:W-:Y:S05]  /*3d10*/  BSYNC.RECONVERGENT B2 ;  /* 0x0000000000027941 */ /* 0x000fea0003800200 */
.L_x_102:
        /* <DEDUP_REMOVED lines=14> */
.L_x_105:
[----:B------:R-:W-:Y:S05]  /*3e00*/  BSYNC.RECONVERGENT B2 ;  /* 0x0000000000027941 */ /* 0x000fea0003800200 */
.L_x_104:
[----:B------:R2:W-:Y:S01]  /*3e10*/  STG.E desc[UR16][R6.64+0xc], R4 ;  /* 0x00000c0406007986 */ /* 0x0005e2000c101910 */
[----:B------:R-:W-:-:S07]  /*3e20*/  IADD3 R8, PT, PT, R8, 0x4, RZ ;  /* 0x0000000408087810 */ /* 0x000fce0007ffe0ff */
.L_x_97:
[----:B------:R-:W-:-:S13]  /*3e30*/  ISETP.NE.AND P0, PT, RZ, UR5, PT ;  /* 0x00000005ff007c0c */ /* 0x000fda000bf05270 */
[----:B------:R-:W-:Y:S05]  /*3e40*/  @!P0 EXIT ;  /* 0x000000000000894d */ /* 0x000fea0003800000 */
[----:B-12---:R-:W1:Y:S01]  /*3e50*/  LDC.64 R6, c[0x0][0x3b0] ;  /* 0x0000ec00ff067b82 */ /* 0x006e620000000a00 */
[----:B------:R-:W-:Y:S01]  /*3e60*/  IADD3 R5, PT, PT, R0, R8, RZ ;  /* 0x0000000800057210 */ /* 0x000fe20007ffe0ff */
[----:B------:R-:W-:Y:S01]  /*3e70*/  UIADD3 UR4, UPT, UPT, -UR5, URZ, URZ ;  /* 0x000000ff05047290 */ /* 0x000fe2000fffe1ff */
[----:B------:R-:W-:-:S11]  /*3e80*/  LEA R8, R8, R1, 0x2 ;  /* 0x0000000108087211 */ /* 0x000fd600078e10ff */
.L_x_108:
[----:B--2---:R-:W2:Y:S01]  /*3e90*/  LDL R18, [R8] ;  /* 0x0000000008127983 */ /* 0x004ea20000100800 */
[----:B------:R-:W3:Y:S01]  /*3ea0*/  MUFU.RCP R0, R3 ;  /* 0x0000000300007308 */ /* 0x000ee20000001000 */
[----:B------:R-:W-:Y:S01]  /*3eb0*/  UIADD3 UR4, UPT, UPT, UR4, 0x1, URZ ;  /* 0x0000000104047890 */ /* 0x000fe2000fffe0ff */
[----:B------:R-:W-:Y:S01]  /*3ec0*/  BSSY.RECONVERGENT B2, `(.L_x_106) ;  /* 0x000000d000027945 */ /* 0x000fe20003800200 */
[----:B-1----:R-:W-:Y:S02]  /*3ed0*/  IMAD.WIDE R10, R5, 0x4, R6 ;  /* 0x00000004050a7825 */ /* 0x002fe400078e0206 */
[----:B------:R-:W-:Y:S02]  /*3ee0*/  UISETP.NE.AND UP0, UPT, UR4, URZ, UPT ;  /* 0x000000ff0400728c */ /* 0x000fe4000bf05270 */
[----:B---3--:R-:W-:-:S04]  /*3ef0*/  FFMA R9, R0, -R3, 1 ;  /* 0x3f80000000097423 */ /* 0x008fc80000000803 */
[----:B------:R-:W-:Y:S01]  /*3f00*/  FFMA R0, R0, R9, R0 ;  /* 0x0000000900007223 */ /* 0x000fe20000000000 */
[----:B--2---:R-:W1:Y:S03]  /*3f10*/  FCHK P0, R18, R3 ;  /* 0x0000000312007302 */ /* 0x004e660000000000 */
[----:B------:R-:W-:-:S04]  /*3f20*/  FFMA R9, R0, R18, RZ ;  /* 0x0000001200097223 */ /* 0x000fc800000000ff */
[----:B------:R-:W-:-:S04]  /*3f30*/  FFMA R2, R9, -R3, R18 ;  /* 0x8000000309027223 */ /* 0x000fc80000000012 */
[----:B0-----:R-:W-:Y:S01]  /*3f40*/  FFMA R4, R0, R2, R9 ;  /* 0x0000000200047223 */ /* 0x001fe20000000009 */
[----:B-1----:R-:W-:Y:S06]  /*3f50*/  @!P0 BRA `(.L_x_107) ;  /* 0x00000000000c8947 */ /* 0x002fec0003800000 */
[----:B------:R-:W-:Y:S02]  /*3f60*/  MOV R15, R3 ;  /* 0x00000003000f7202 */ /* 0x000fe40000000f00 */
[----:B------:R-:W-:-:S07]  /*3f70*/  MOV R12, 0x3f90 ;  /* 0x00003f90000c7802 */ /* 0x000fce0000000f00 */
[----:B------:R-:W-:Y:S05]  /*3f80*/  CALL.REL.NOINC `($__internal_1_$__cuda_sm3x_div_rn_noftz_f32_slowpath) ;  /* 0x0000000000747944 */ /* 0x000fea0003c00000 */
.L_x_107:
[----:B------:R-:W-:Y:S05]  /*3f90*/  BSYNC.RECONVERGENT B2 ;  /* 0x0000000000027941 */ /* 0x000fea0003800200 */
.L_x_106:
[----:B------:R2:W-:Y:S01]  /*3fa0*/  STG.E desc[UR16][R10.64], R4 ;  /* 0x000000040a007986 */ /* 0x0005e2000c101910 */
[----:B------:R-:W-:Y:S02]  /*3fb0*/  IADD3 R5, PT, PT, R5, 0x1, RZ ;  /* 0x0000000105057810 */ /* 0x000fe40007ffe0ff */
[----:B------:R-:W-:Y:S01]  /*3fc0*/  IADD3 R8, PT, PT, R8, 0x4, RZ ;  /* 0x0000000408087810 */ /* 0x000fe20007ffe0ff */
[----:B------:R-:W-:Y:S06]  /*3fd0*/  BRA.U UP0, `(.L_x_108) ;  /* 0xfffffffd00ac7547 */ /* 0x000fec000b83ffff */
[----:B------:R-:W-:Y:S05]  /*3fe0*/  EXIT ;  /* 0x000000000000794d */ /* 0x000fea0003800000 */
        .weak           $__internal_0_$__cuda_sm20_sqrt_rn_f32_slowpath
        .type           $__internal_0_$__cuda_sm20_sqrt_rn_f32_slowpath,@function
        .size           $__internal_0_$__cuda_sm20_sqrt_rn_f32_slowpath,($__internal_1_$__cuda_sm3x_div_rn_noftz_f32_slowpath - $__internal_0_$__cuda_sm20_sqrt_rn_f32_slowpath)
$__internal_0_$__cuda_sm20_sqrt_rn_f32_slowpath:
[----:B------:R-:W-:-:S13]  /*3ff0*/  LOP3.LUT P0, RZ, R14, 0x7fffffff, RZ, 0xc0, !PT ;  /* 0x7fffffff0eff7812 */ /* 0x000fda000780c0ff */
[----:B------:R-:W-:Y:S01]  /*4000*/  @!P0 MOV R7, R14 ;  /* 0x0000000e00078202 */ /* 0x000fe20000000f00 */
[----:B------:R-:W-:Y:S06]  /*4010*/  @!P0 BRA `(.L_x_109) ;  /* 0x0000000000448947 */ /* 0x000fec0003800000 */
[----:B------:R-:W-:-:S13]  /*4020*/  FSETP.GEU.FTZ.AND P0, PT, R14, RZ, PT ;  /* 0x000000ff0e00720b */ /* 0x000fda0003f1e000 */
[----:B------:R-:W-:Y:S01]  /*4030*/  @!P0 MOV R7, 0x7fffffff ;  /* 0x7fffffff00078802 */ /* 0x000fe20000000f00 */
[----:B------:R-:W-:Y:S06]  /*4040*/  @!P0 BRA `(.L_x_109) ;  /* 0x0000000000388947 */ /* 0x000fec0003800000 */
[----:B------:R-:W-:-:S13]  /*4050*/  FSETP.GTU.FTZ.AND P0, PT, |R14|, +INF , PT ;  /* 0x7f8000000e00780b */ /* 0x000fda0003f1c200 */
[----:B------:R-:W-:Y:S01]  /*4060*/  @P0 FADD.FTZ R7, R14, 1 ;  /* 0x3f8000000e070421 */ /* 0x000fe20000010000 */
[----:B------:R-:W-:Y:S06]  /*4070*/  @P0 BRA `(.L_x_109) ;  /* 0x00000000002c0947 */ /* 0x000fec0003800000 */
[----:B------:R-:W-:-:S13]  /*4080*/  FSETP.NEU.FTZ.AND P0, PT, |R14|, +INF , PT ;  /* 0x7f8000000e00780b */ /* 0x000fda0003f1d200 */
[----:B------:R-:W-:Y:S01]  /*4090*/  @!P0 MOV R7, R14 ;  /* 0x0000000e00078202 */ /* 0x000fe20000000f00 */
[----:B------:R-:W-:Y:S06]  /*40a0*/  @!P0 BRA `(.L_x_109) ;  /* 0x0000000000208947 */ /* 0x000fec0003800000 */
[----:B------:R-:W-:-:S04]  /*40b0*/  FFMA R14, R14, 1.84467440737095516160e+19, RZ ;  /* 0x5f8000000e0e7823 */ /* 0x000fc800000000ff */
[----:B------:R-:W0:Y:S02]  /*40c0*/  MUFU.RSQ R15, R14 ;  /* 0x0000000e000f7308 */ /* 0x000e240000001400 */
[----:B0-----:R-:W-:Y:S01]  /*40d0*/  FMUL.FTZ R13, R14, R15 ;  /* 0x0000000f0e0d7220 */ /* 0x001fe20000410000 */
[----:B------:R-:W-:-:S03]  /*40e0*/  FMUL.FTZ R12, R15, 0.5 ;  /* 0x3f0000000f0c7820 */ /* 0x000fc60000410000 */
[----:B------:R-:W-:-:S04]  /*40f0*/  FADD.FTZ R7, -R13, -RZ ;  /* 0x800000ff0d077221 */ /* 0x000fc80000010100 */
[----:B------:R-:W-:-:S04]  /*4100*/  FFMA R16, R13, R7, R14 ;  /* 0x000000070d107223 */ /* 0x000fc8000000000e */
[----:B------:R-:W-:-:S04]  /*4110*/  FFMA R12, R16, R12, R13 ;  /* 0x0000000c100c7223 */ /* 0x000fc8000000000d */
[----:B------:R-:W-:-:S07]  /*4120*/  FMUL.FTZ R7, R12, 2.3283064365386962891e-10 ;  /* 0x2f8000000c077820 */ /* 0x000fce0000410000 */
.L_x_109:
[----:B------:R-:W-:Y:S01]  /*4130*/  HFMA2 R13, -RZ, RZ, 0, 0 ;  /* 0x00000000ff0d7431 */ /* 0x000fe200000001ff */
[----:B------:R-:W-:-:S04]  /*4140*/  MOV R12, R4 ;  /* 0x00000004000c7202 */ /* 0x000fc80000000f00 */
[----:B------:R-:W-:Y:S05]  /*4150*/  RET.REL.NODEC R12 `(_Z12estep_kernelPKfiS0_S0_S0_iPf) ;  /* 0xffffffbc0ca87950 */ /* 0x000fea0003c3ffff */
        .weak           $__internal_1_$__cuda_sm3x_div_rn_noftz_f32_slowpath
        .type           $__internal_1_$__cuda_sm3x_div_rn_noftz_f32_slowpath,@function
        .size           $__internal_1_$__cuda_sm3x_div_rn_noftz_f32_slowpath,(.L_x_123 - $__internal_1_$__cuda_sm3x_div_rn_noftz_f32_slowpath)
$__internal_1_$__cuda_sm3x_div_rn_noftz_f32_slowpath:
[----:B------:R-:W-:Y:S01]  /*4160*/  SHF.R.U32.HI R14, RZ, 0x17, R15 ;  /* 0x00000017ff0e7819 */ /* 0x000fe2000001160f */
[----:B------:R-:W-:Y:S01]  /*4170*/  BSSY.RECONVERGENT B0, `(.L_x_110) ;  /* 0x0000063000007945 */ /* 0x000fe20003800200 */
[----:B------:R-:W-:Y:S02]  /*4180*/  SHF.R.U32.HI R17, RZ, 0x17, R18 ;  /* 0x00000017ff117819 */ /* 0x000fe40000011612 */
[----:B------:R-:W-:Y:S02]  /*4190*/  LOP3.LUT R14, R14, 0xff, RZ, 0xc0, !PT ;  /* 0x000000ff0e0e7812 */ /* 0x000fe400078ec0ff */
[----:B------:R-:W-:Y:S02]  /*41a0*/  LOP3.LUT R17, R17, 0xff, RZ, 0xc0, !PT ;  /* 0x000000ff11117812 */ /* 0x000fe400078ec0ff */
[----:B------:R-:W-:Y:S02]  /*41b0*/  IADD3 R4, PT, PT, R14, -0x1, RZ ;  /* 0xffffffff0e047810 */ /* 0x000fe40007ffe0ff */
[----:B------:R-:W-:-:S02]  /*41c0*/  IADD3 R13, PT, PT, R17, -0x1, RZ ;  /* 0xffffffff110d7810 */ /* 0x000fc40007ffe0ff */
[----:B------:R-:W-:-:S04]  /*41d0*/  ISETP.GT.U32.AND P0, PT, R4, 0xfd, PT ;  /* 0x000000fd0400780c */ /* 0x000fc80003f04070 */
[----:B------:R-:W-:-:S13]  /*41e0*/  ISETP.GT.U32.OR P0, PT, R13, 0xfd, P0 ;  /* 0x000000fd0d00780c */ /* 0x000fda0000704470 */
[----:B------:R-:W-:Y:S01]  /*41f0*/  @!P0 MOV R19, RZ ;  /* 0x000000ff00138202 */ /* 0x000fe20000000f00 */
[----:B------:R-:W-:Y:S06]  /*4200*/  @!P0 BRA `(.L_x_111) ;  /* 0x00000000005c8947 */ /* 0x000fec0003800000 */
[----:B------:R-:W-:Y:S02]  /*4210*/  FSETP.GTU.FTZ.AND P0, PT, |R18|, +INF , PT ;  /* 0x7f8000001200780b */ /* 0x000fe40003f1c200 */
[----:B------:R-:W-:-:S04]  /*4220*/  FSETP.GTU.FTZ.AND P1, PT, |R15|, +INF , PT ;  /* 0x7f8000000f00780b */ /* 0x000fc80003f3c200 */
[----:B------:R-:W-:-:S13]  /*4230*/  PLOP3.LUT P0, PT, P0, P1, PT, 0xf8, 0x8f ;  /* 0x00000000008f781c */ /* 0x000fda0000703f70 */
[----:B------:R-:W-:Y:S05]  /*4240*/  @P0 BRA `(.L_x_112) ;  /* 0x0000000400500947 */ /* 0x000fea0003800000 */
[----:B------:R-:W-:-:S13]  /*4250*/  LOP3.LUT P0, RZ, R15, 0x7fffffff, R18, 0xc8, !PT ;  /* 0x7fffffff0fff7812 */ /* 0x000fda000780c812 */
[----:B------:R-:W-:Y:S05]  /*4260*/  @!P0 BRA `(.L_x_113) ;  /* 0x0000000400408947 */ /* 0x000fea0003800000 */
[C---:B------:R-:W-:Y:S02]  /*4270*/  FSETP.NEU.FTZ.AND P3, PT, |R18|.reuse, +INF , PT ;  /* 0x7f8000001200780b */ /* 0x040fe40003f7d200 */
[----:B------:R-:W-:Y:S02]  /*4280*/  FSETP.NEU.FTZ.AND P1, PT, |R15|, +INF , PT ;  /* 0x7f8000000f00780b */ /* 0x000fe40003f3d200 */
[----:B------:R-:W-:-:S11]  /*4290*/  FSETP.NEU.FTZ.AND P0, PT, |R18|, +INF , PT ;  /* 0x7f8000001200780b */ /* 0x000fd60003f1d200 */
[----:B------:R-:W-:Y:S05]  /*42a0*/  @!P1 BRA !P3, `(.L_x_113) ;  /* 0x0000000400309947 */ /* 0x000fea0005800000 */
[----:B------:R-:W-:-:S04]  /*42b0*/  LOP3.LUT P3, RZ, R18, 0x7fffffff, RZ, 0xc0, !PT ;  /* 0x7fffffff12ff7812 */ /* 0x000fc8000786c0ff */
[----:B------:R-:W-:-:S13]  /*42c0*/  PLOP3.LUT P1, PT, P1, P3, PT, 0x2f, 0xf2 ;  /* 0x0000000000f2781c */ /* 0x000fda0000f26577 */
[----:B------:R-:W-:Y:S05]  /*42d0*/  @P1 BRA `(.L_x_114) ;  /* 0x00000004001c1947 */ /* 0x000fea0003800000 */
[----:B------:R-:W-:-:S04]  /*42e0*/  LOP3.LUT P1, RZ, R15, 0x7fffffff, RZ, 0xc0, !PT ;  /* 0x7fffffff0fff7812 */ /* 0x000fc8000782c0ff */
[----:B------:R-:W-:-:S13]  /*42f0*/  PLOP3.LUT P0, PT, P0, P1, PT, 0x2f, 0xf2 ;  /* 0x0000000000f2781c */ /* 0x000fda0000702577 */
[----:B------:R-:W-:Y:S05]  /*4300*/  @P0 BRA `(.L_x_115) ;  /* 0x0000000400040947 */ /* 0x000fea0003800000 */
[----:B------:R-:W-:Y:S02]  /*4310*/  ISETP.GE.AND P0, PT, R13, RZ, PT ;  /* 0x000000ff0d00720c */ /* 0x000fe40003f06270 */
[----:B------:R-:W-:-:S11]  /*4320*/  ISETP.GE.AND P1, PT, R4, RZ, PT ;  /* 0x000000ff0400720c */ /* 0x000fd60003f26270 */
[----:B------:R-:W-:Y:S01]  /*4330*/  @P0 MOV R19, RZ ;  /* 0x000000ff00130202 */ /* 0x000fe20000000f00 */
[----:B------:R-:W-:Y:S01]  /*4340*/  @!P0 FFMA R18, R18, 1.84467440737095516160e+19, RZ ;  /* 0x5f80000012128823 */ /* 0x000fe200000000ff */
[----:B------:R-:W-:Y:S01]  /*4350*/  @!P0 MOV R19, 0xffffffc0 ;  /* 0xffffffc000138802 */ /* 0x000fe20000000f00 */
[----:B------:R-:W-:-:S03]  /*4360*/  @!P1 FFMA R15, R15, 1.84467440737095516160e+19, RZ ;  /* 0x5f8000000f0f9823 */ /* 0x000fc600000000ff */
[----:B------:R-:W-:-:S07]  /*4370*/  @!P1 IADD3 R19, PT, PT, R19, 0x40, RZ ;  /* 0x0000004013139810 */ /* 0x000fce0007ffe0ff */
.L_x_111:
[----:B------:R-:W-:Y:S01]  /*4380*/  LEA R28, R14, 0xc0800000, 0x17 ;  /* 0xc08000000e1c7811 */ /* 0x000fe200078eb8ff */
[----:B------:R-:W-:Y:S01]  /*4390*/  BSSY.RECONVERGENT B1, `(.L_x_116) ;  /* 0x0000036000017945 */ /* 0x000fe20003800200 */
[----:B------:R-:W-:Y:S02]  /*43a0*/  IADD3 R17, PT, PT, R17, -0x7f, RZ ;  /* 0xffffff8111117810 */ /* 0x000fe40007ffe0ff */
[----:B------:R-:W-:-:S03]  /*43b0*/  IADD3 R28, PT, PT, -R28, R15, RZ ;  /* 0x0000000f1c1c7210 */ /* 0x000fc60007ffe1ff */
[----:B------:R-:W-:Y:S01]  /*43c0*/  IMAD R18, R17, -0x800000, R18 ;  /* 0xff80000011127824 */ /* 0x000fe200078e0212 */
[----:B------:R-:W0:Y:S01]  /*43d0*/  MUFU.RCP R15, R28 ;  /* 0x0000001c000f7308 */ /* 0x000e220000001000 */
[----:B------:R-:W-:-:S04]  /*43e0*/  FADD.FTZ R13, -R28, -RZ ;  /* 0x800000ff1c0d7221 */ /* 0x000fc80000010100 */
[----:B0-----:R-:W-:-:S04]  /*43f0*/  FFMA R4, R15, R13, 1 ;  /* 0x3f8000000f047423 */ /* 0x001fc8000000000d */
[----:B------:R-:W-:-:S04]  /*4400*/  FFMA R4, R15, R4, R15 ;  /* 0x000000040f047223 */ /* 0x000fc8000000000f */
[----:B------:R-:W-:-:S04]  /*4410*/  FFMA R15, R18, R4, RZ ;  /* 0x00000004120f7223 */ /* 0x000fc800000000ff */
[----:B------:R-:W-:-:S04]  /*4420*/  FFMA R16, R13, R15, R18 ;  /* 0x0000000f0d107223 */ /* 0x000fc80000000012 */
[----:B------:R-:W-:Y:S01]  /*4430*/  FFMA R15, R4, R16, R15 ;  /* 0x00000010040f7223 */ /* 0x000fe2000000000f */
[----:B------:R-:W-:-:S03]  /*4440*/  IADD3 R16, PT, PT, R17, 0x7f, -R14 ;  /* 0x0000007f11107810 */ /* 0x000fc60007ffe80e */
[----:B------:R-:W-:Y:S01]  /*4450*/  FFMA R18, R13, R15, R18 ;  /* 0x0000000f0d127223 */ /* 0x000fe20000000012 */
[----:B------:R-:W-:-:S03]  /*4460*/  IADD3 R16, PT, PT, R16, R19, RZ ;  /* 0x0000001310107210 */ /* 0x000fc60007ffe0ff */
[----:B------:R-:W-:-:S05]  /*4470*/  FFMA R13, R4, R18, R15 ;  /* 0x00000012040d7223 */ /* 0x000fca000000000f */
[----:B------:R-:W-:-:S04]  /*4480*/  SHF.R.U32.HI R14, RZ, 0x17, R13 ;  /* 0x00000017ff0e7819 */ /* 0x000fc8000001160d */
[----:B------:R-:W-:-:S04]  /*4490*/  LOP3.LUT R17, R14, 0xff, RZ, 0xc0, !PT ;  /* 0x000000ff0e117812 */ /* 0x000fc800078ec0ff */
[----:B------:R-:W-:-:S04]  /*44a0*/  IADD3 R14, PT, PT, R17, R16, RZ ;  /* 0x00000010110e7210 */ /* 0x000fc80007ffe0ff */
[----:B------:R-:W-:-:S04]  /*44b0*/  IADD3 R17, PT, PT, R14, -0x1, RZ ;  /* 0xffffffff0e117810 */ /* 0x000fc80007ffe0ff */
[----:B------:R-:W-:-:S13]  /*44c0*/  ISETP.GE.U32.AND P0, PT, R17, 0xfe, PT ;  /* 0x000000fe1100780c */ /* 0x000fda0003f06070 */
[----:B------:R-:W-:Y:S05]  /*44d0*/  @!P0 BRA `(.L_x_117) ;  /* 0x0000000000808947 */ /* 0x000fea0003800000 */
[----:B------:R-:W-:-:S13]  /*44e0*/  ISETP.GT.AND P0, PT, R14, 0xfe, PT ;  /* 0x000000fe0e00780c */ /* 0x000fda0003f04270 */
[----:B------:R-:W-:Y:S05]  /*44f0*/  @P0 BRA `(.L_x_118) ;  /* 0x00000000006c0947 */ /* 0x000fea0003800000 */
[----:B------:R-:W-:-:S13]  /*4500*/  ISETP.GE.AND P0, PT, R14, 0x1, PT ;  /* 0x000000010e00780c */ /* 0x000fda0003f06270 */
[----:B------:R-:W-:Y:S05]  /*4510*/  @P0 BRA `(.L_x_119) ;  /* 0x0000000000740947 */ /* 0x000fea0003800000 */
[----:B------:R-:W-:Y:S02]  /*4520*/  ISETP.GE.AND P0, PT, R14, -0x18, PT ;  /* 0xffffffe80e00780c */ /* 0x000fe40003f06270 */
[----:B------:R-:W-:-:S11]  /*4530*/  LOP3.LUT R13, R13, 0x80000000, RZ, 0xc0, !PT ;  /* 0x800000000d0d7812 */ /* 0x000fd600078ec0ff */
[----:B------:R-:W-:Y:S05]  /*4540*/  @!P0 BRA `(.L_x_119) ;  /* 0x0000000000688947 */ /* 0x000fea0003800000 */
[CCC-:B------:R-:W-:Y:S01]  /*4550*/  FFMA.RZ R16, R4.reuse, R18.reuse, R15.reuse ;  /* 0x0000001204107223 */ /* 0x1c0fe2000000c00f */
[CCC-:B------:R-:W-:Y:S01]  /*4560*/  FFMA.RP R17, R4.reuse, R18.reuse, R15.reuse ;  /* 0x0000001204117223 */ /* 0x1c0fe2000000800f */
[----:B------:R-:W-:Y:S01]  /*4570*/  FFMA.RM R18, R4, R18, R15 ;  /* 0x0000001204127223 */ /* 0x000fe2000000400f */
[----:B------:R-:W-:Y:S02]  /*4580*/  IADD3 R4, PT, PT, R14, 0x20, RZ ;  /* 0x000000200e047810 */ /* 0x000fe40007ffe0ff */
[----:B------:R-:W-:Y:S02]  /*4590*/  LOP3.LUT R16, R16, 0x7fffff, RZ, 0xc0, !PT ;  /* 0x007fffff10107812 */ /* 0x000fe400078ec0ff */
[----:B------:R-:W-:Y:S02]  /*45a0*/  ISETP.NE.AND P3, PT, R14, RZ, PT ;  /* 0x000000ff0e00720c */ /* 0x000fe40003f65270 */
[----:B------:R-:W-:Y:S02]  /*45b0*/  LOP3.LUT R15, R16, 0x800000, RZ, 0xfc, !PT ;  /* 0x00800000100f7812 */ /* 0x000fe400078efcff */
[----:B------:R-:W-:-:S02]  /*45c0*/  ISETP.NE.AND P1, PT, R14, RZ, PT ;  /* 0x000000ff0e00720c */ /* 0x000fc40003f25270 */
[----:B------:R-:W-:Y:S02]  /*45d0*/  IADD3 R14, PT, PT, -R14, RZ, RZ ;  /* 0x000000ff0e0e7210 */ /* 0x000fe40007ffe1ff */
[----:B------:R-:W-:Y:S02]  /*45e0*/  SHF.L.U32 R4, R15, R4, RZ ;  /* 0x000000040f047219 */ /* 0x000fe400000006ff */
[----:B------:R-:W-:Y:S02]  /*45f0*/  FSETP.NEU.FTZ.AND P0, PT, R17, R18, PT ;  /* 0x000000121100720b */ /* 0x000fe40003f1d000 */
[----:B------:R-:W-:Y:S02]  /*4600*/  SEL R14, R14, RZ, P3 ;  /* 0x000000ff0e0e7207 */ /* 0x000fe40001800000 */
[----:B------:R-:W-:Y:S02]  /*4610*/  ISETP.NE.AND P1, PT, R4, RZ, P1 ;  /* 0x000000ff0400720c */ /* 0x000fe40000f25270 */
[----:B------:R-:W-:-:S02]  /*4620*/  SHF.R.U32.HI R15, RZ, R14, R15 ;  /* 0x0000000eff0f7219 */ /* 0x000fc4000001160f */
[----:B------:R-:W-:Y:S02]  /*4630*/  PLOP3.LUT P0, PT, P0, P1, PT, 0xf8, 0x8f ;  /* 0x00000000008f781c */ /* 0x000fe40000703f70 */
[----:B------:R-:W-:Y:S02]  /*4640*/  SHF.R.U32.HI R14, RZ, 0x1, R15 ;  /* 0x00000001ff0e7819 */ /* 0x000fe4000001160f */
[----:B------:R-:W-:-:S04]  /*4650*/  SEL R17, RZ, 0x1, !P0 ;  /* 0x00000001ff117807 */ /* 0x000fc80004000000 */
[----:B------:R-:W-:-:S04]  /*4660*/  LOP3.LUT R4, R17, 0x1, R14, 0xf8, !PT ;  /* 0x0000000111047812 */ /* 0x000fc800078ef80e */
[----:B------:R-:W-:-:S04]  /*4670*/  LOP3.LUT R15, R4, R15, RZ, 0xc0, !PT ;  /* 0x0000000f040f7212 */ /* 0x000fc800078ec0ff */
[----:B------:R-:W-:-:S04]  /*4680*/  IADD3 R14, PT, PT, R14, R15, RZ ;  /* 0x0000000f0e0e7210 */ /* 0x000fc80007ffe0ff */
[----:B------:R-:W-:Y:S01]  /*4690*/  LOP3.LUT R13, R14, R13, RZ, 0xfc, !PT ;  /* 0x0000000d0e0d7212 */ /* 0x000fe200078efcff */
[----:B------:R-:W-:Y:S06]  /*46a0*/  BRA `(.L_x_119) ;  /* 0x0000000000107947 */ /* 0x000fec0003800000 */
.L_x_118:
[----:B------:R-:W-:-:S04]  /*46b0*/  LOP3.LUT R13, R13, 0x80000000, RZ, 0xc0, !PT ;  /* 0x800000000d0d7812 */ /* 0x000fc800078ec0ff */
[----:B------:R-:W-:Y:S01]  /*46c0*/  LOP3.LUT R13, R13, 0x7f800000, RZ, 0xfc, !PT ;  /* 0x7f8000000d0d7812 */ /* 0x000fe200078efcff */
[----:B------:R-:W-:Y:S06]  /*46d0*/  BRA `(.L_x_119) ;  /* 0x0000000000047947 */ /* 0x000fec0003800000 */
.L_x_117:
[----:B------:R-:W-:-:S07]  /*46e0*/  LEA R13, R16, R13, 0x17 ;  /* 0x0000000d100d7211 */ /* 0x000fce00078eb8ff */
.L_x_119:
[----:B------:R-:W-:Y:S05]  /*46f0*/  BSYNC.RECONVERGENT B1 ;  /* 0x0000000000017941 */ /* 0x000fea0003800200 */
.L_x_116:
[----:B------:R-:W-:Y:S01]  /*4700*/  MOV R4, R13 ;  /* 0x0000000d00047202 */ /* 0x000fe20000000f00 */
[----:B------:R-:W-:Y:S06]  /*4710*/  BRA `(.L_x_120) ;  /* 0x0000000000207947 */ /* 0x000fec0003800000 */
.L_x_115:
[----:B------:R-:W-:-:S04]  /*4720*/  LOP3.LUT R15, R15, 0x80000000, R18, 0x48, !PT ;  /* 0x800000000f0f7812 */ /* 0x000fc800078e4812 */
[----:B------:R-:W-:Y:S01]  /*4730*/  LOP3.LUT R4, R15, 0x7f800000, RZ, 0xfc, !PT ;  /* 0x7f8000000f047812 */ /* 0x000fe200078efcff */
[----:B------:R-:W-:Y:S06]  /*4740*/  BRA `(.L_x_120) ;  /* 0x0000000000147947 */ /* 0x000fec0003800000 */
.L_x_114:
[----:B------:R-:W-:Y:S01]  /*4750*/  LOP3.LUT R4, R15, 0x80000000, R18, 0x48, !PT ;  /* 0x800000000f047812 */ /* 0x000fe200078e4812 */
[----:B------:R-:W-:Y:S06]  /*4760*/  BRA `(.L_x_120) ;  /* 0x00000000000c7947 */ /* 0x000fec0003800000 */
.L_x_113:
[----:B------:R-:W0:Y:S01]  /*4770*/  MUFU.RSQ R4, -QNAN ;  /* 0xffc0000000047908 */ /* 0x000e220000001400 */
[----:B------:R-:W-:Y:S05]  /*4780*/  BRA `(.L_x_120) ;  /* 0x0000000000047947 */ /* 0x000fea0003800000 */
.L_x_112:
[----:B------:R-:W-:-:S07]  /*4790*/  FADD.FTZ R4, R18, R15 ;  /* 0x0000000f12047221 */ /* 0x000fce0000010000 */
.L_x_120:
[----:B------:R-:W-:Y:S05]  /*47a0*/  BSYNC.RECONVERGENT B0 ;  /* 0x0000000000007941 */ /* 0x000fea0003800200 */
.L_x_110:
[----:B------:R-:W-:-:S04]  /*47b0*/  HFMA2 R13, -RZ, RZ, 0, 0 ;  /* 0x00000000ff0d7431 */ /* 0x000fc800000001ff */
[----:B0-----:R-:W-:Y:S05]  /*47c0*/  RET.REL.NODEC R12 `(_Z12estep_kernelPKfiS0_S0_S0_iPf) ;  /* 0xffffffb80c0c7950 */ /* 0x001fea0003c3ffff */
.L_x_121:
[----:B------:R-:W-:-:S00]  /*47d0*/  BRA `(.L_x_121) ;  /* 0xfffffffc00fc7947 */ /* 0x000fc0000383ffff */
[----:B------:R-:W-:-:S00]  /*47e0*/  NOP ;  /* 0x0000000000007918 */ /* 0x000fc00000000000 */
        /* <DEDUP_REMOVED lines=9> */
.L_x_123:


//--------------------- .nv.shared.reserved.0     --------------------------
	.section	.nv.shared.reserved.0,"aw",@nobits
	.weak		__nv_reservedSMEM_offset_0_alias
	.size		__nv_reservedSMEM_offset_0_alias, 0, 64
	.other		__nv_reservedSMEM_offset_0_alias,@"STO_CUDA_RESERVED_SHARED STV_DEFAULT"
__nv_reservedSMEM_offset_0_alias:
	.zero		0
	.zero		64


//--------------------- .nv.constant0._Z12estep_kernelPKfiS0_S0_S0_iPf --------------------------
	.section	.nv.constant0._Z12estep_kernelPKfiS0_S0_S0_iPf,"a",@progbits
	.sectionflags	@""
	.align	4
.nv.constant0._Z12estep_kernelPKfiS0_S0_S0_iPf:
	.zero		952


//--------------------- SYMBOLS --------------------------

	.type		.nv.reservedSmem.offset0,@object
	.size		.nv.reservedSmem.offset0,0x4
